	.target	sm_90a

	.elftype	@"ET_EXEC"


//--------------------- .note.nv.tkinfo           --------------------------
	.section	.note.nv.tkinfo,"",@"SHT_NOTE"
	.sectionflags	@"SHF_NOTE_NV_TKINFO"
	.tkinfo
        /*0018*/ 	.word	0x00000002
        /*0030*/ 	.string	""
        /*0030*/ 	.string	"ptxas"
        /*0030*/ 	.string	"Cuda compilation tools, release 13.0, V13.0.88"
        /*0030*/ 	.string	"Build cuda_13.0.r13.0/compiler.36424714_0"
        /*0030*/ 	.string	"-arch sm_90a -m 64 "



//--------------------- .note.nv.cuinfo           --------------------------
	.section	.note.nv.cuinfo,"",@"SHT_NOTE"
	.sectionflags	@"SHF_NOTE_NV_CUINFO"
        /*0018*/ 	.short	0x0002
        /*001a*/ 	.short	0x005a
        /*001c*/ 	.short	0x0082
	.zero		2


//--------------------- .nv.info                  --------------------------
	.section	.nv.info,"",@"SHT_CUDA_INFO"
	.align	4


	//----- nvinfo : EIATTR_REGCOUNT
	.align		4
        /*0000*/ 	.byte	0x04, 0x2f
        /*0002*/ 	.short	(.L_15 - .L_14)
	.align		4
.L_14:
        /*0004*/ 	.word	index@(_ZN7cutlass13device_kernelINS_4gemm6kernel13GemmUniversalIN4cute5tupleIJiiiiEEENS1_10collective13CollectiveMmaINS1_34MainloopSm90TmaGmmaWarpSpecializedILi2ENS5_IJNS4_1CILi4EEENSA_ILi1EEESC_EEENS1_32KernelTmaWarpSpecializedPingpongEEENS5_IJNSA_ILi64EEENSA_ILi128EEESH_EEENS_10tfloat32_tENS5_IJlSC_lEEESJ_SK_NS4_8TiledMMAINS4_8MMA_AtomIJNS4_4SM904GMMA30MMA_64x128x8_F32TF32TF32_SS_TNILNSO_7ScaleInE1ELSQ_1EEEEEENS4_6LayoutINS5_IJSC_SC_SC_EEENS5_IJNSA_ILi0EEESV_SV_EEEEENS5_IJNS4_10UnderscoreESY_SY_EEEEENS4_13SM90_TMA_LOADENS4_14ComposedLayoutINS4_7SwizzleILi3ELi4ELi3EEENS4_18smem_ptr_flag_bitsILi32EEENST_INS5_IJNSA_ILi8EEENSA_ILi32EEEEEENS5_IJS18_SC_EEEEEEEvNS4_8identityENS4_23SM90_TMA_LOAD_MULTICASTES1C_vS1D_EENS_8epilogue10collective6detail29Sm90TmaWarpSpecializedAdapterINS1H_15DefaultEpilogueISJ_SK_SK_NS1G_6thread17LinearCombinationISJ_Li1EffLNS1L_9ScaleType4KindE0ELNS_15FloatRoundStyleE2ESJ_EENS1_15EpilogueDefaultEEEEEvvEEEEvNT_6ParamsE)
        /*0008*/ 	.word	0x000000a8


	//----- nvinfo : EIATTR_FRAME_SIZE
	.align		4
.L_15:
        /*000c*/ 	.byte	0x04, 0x11
        /*000e*/ 	.short	(.L_17 - .L_16)
	.align		4
.L_16:
        /*0010*/ 	.word	index@(_ZN7cutlass13device_kernelINS_4gemm6kernel13GemmUniversalIN4cute5tupleIJiiiiEEENS1_10collective13CollectiveMmaINS1_34MainloopSm90TmaGmmaWarpSpecializedILi2ENS5_IJNS4_1CILi4EEENSA_ILi1EEESC_EEENS1_32KernelTmaWarpSpecializedPingpongEEENS5_IJNSA_ILi64EEENSA_ILi128EEESH_EEENS_10tfloat32_tENS5_IJlSC_lEEESJ_SK_NS4_8TiledMMAINS4_8MMA_AtomIJNS4_4SM904GMMA30MMA_64x128x8_F32TF32TF32_SS_TNILNSO_7ScaleInE1ELSQ_1EEEEEENS4_6LayoutINS5_IJSC_SC_SC_EEENS5_IJNSA_ILi0EEESV_SV_EEEEENS5_IJNS4_10UnderscoreESY_SY_EEEEENS4_13SM90_TMA_LOADENS4_14ComposedLayoutINS4_7SwizzleILi3ELi4ELi3EEENS4_18smem_ptr_flag_bitsILi32EEENST_INS5_IJNSA_ILi8EEENSA_ILi32EEEEEENS5_IJS18_SC_EEEEEEEvNS4_8identityENS4_23SM90_TMA_LOAD_MULTICASTES1C_vS1D_EENS_8epilogue10collective6detail29Sm90TmaWarpSpecializedAdapterINS1H_15DefaultEpilogueISJ_SK_SK_NS1G_6thread17LinearCombinationISJ_Li1EffLNS1L_9ScaleType4KindE0ELNS_15FloatRoundStyleE2ESJ_EENS1_15EpilogueDefaultEEEEEvvEEEEvNT_6ParamsE)
        /*0014*/ 	.word	0x00000000


	//----- nvinfo : EIATTR_MIN_STACK_SIZE
	.align		4
.L_17:
        /*0018*/ 	.byte	0x04, 0x12
        /*001a*/ 	.short	(.L_19 - .L_18)
	.align		4
.L_18:
        /*001c*/ 	.word	index@(_ZN7cutlass13device_kernelINS_4gemm6kernel13GemmUniversalIN4cute5tupleIJiiiiEEENS1_10collective13CollectiveMmaINS1_34MainloopSm90TmaGmmaWarpSpecializedILi2ENS5_IJNS4_1CILi4EEENSA_ILi1EEESC_EEENS1_32KernelTmaWarpSpecializedPingpongEEENS5_IJNSA_ILi64EEENSA_ILi128EEESH_EEENS_10tfloat32_tENS5_IJlSC_lEEESJ_SK_NS4_8TiledMMAINS4_8MMA_AtomIJNS4_4SM904GMMA30MMA_64x128x8_F32TF32TF32_SS_TNILNSO_7ScaleInE1ELSQ_1EEEEEENS4_6LayoutINS5_IJSC_SC_SC_EEENS5_IJNSA_ILi0EEESV_SV_EEEEENS5_IJNS4_10UnderscoreESY_SY_EEEEENS4_13SM90_TMA_LOADENS4_14ComposedLayoutINS4_7SwizzleILi3ELi4ELi3EEENS4_18smem_ptr_flag_bitsILi32EEENST_INS5_IJNSA_ILi8EEENSA_ILi32EEEEEENS5_IJS18_SC_EEEEEEEvNS4_8identityENS4_23SM90_TMA_LOAD_MULTICASTES1C_vS1D_EENS_8epilogue10collective6detail29Sm90TmaWarpSpecializedAdapterINS1H_15DefaultEpilogueISJ_SK_SK_NS1G_6thread17LinearCombinationISJ_Li1EffLNS1L_9ScaleType4KindE0ELNS_15FloatRoundStyleE2ESJ_EENS1_15EpilogueDefaultEEEEEvvEEEEvNT_6ParamsE)
        /*0020*/ 	.word	0x00000000
.L_19:


//--------------------- .nv.compat                --------------------------
	.section	.nv.compat,"",@"SHT_CUDA_COMPAT_INFO"
	.align	4
        /*0000*/ 	.byte	0x02, 0x09, 0x01, 0x00, 0x02, 0x02, 0x04, 0x00, 0x02, 0x05, 0x05, 0x00, 0x03, 0x07, 0x01, 0x01
        /*0010*/ 	.byte	0x02, 0x03, 0x01, 0x00, 0x02, 0x06, 0x01, 0x00, 0x04, 0x0b, 0x08, 0x00, 0x00, 0x00, 0x00, 0x00
        /*0020*/ 	.byte	0x00, 0x00, 0x00, 0x00


//--------------------- .nv.info._ZN7cutlass13device_kernelINS_4gemm6kernel13GemmUniversalIN4cute5tupleIJiiiiEEENS1_10collective13CollectiveMmaINS1_34MainloopSm90TmaGmmaWarpSpecializedILi2ENS5_IJNS4_1CILi4EEENSA_ILi1EEESC_EEENS1_32KernelTmaWarpSpecializedPingpongEEENS5_IJNSA_ILi64EEENSA_ILi128EEESH_EEENS_10tfloat32_tENS5_IJlSC_lEEESJ_SK_NS4_8TiledMMAINS4_8MMA_AtomIJNS4_4SM904GMMA30MMA_64x128x8_F32TF32TF32_SS_TNILNSO_7ScaleInE1ELSQ_1EEEEEENS4_6LayoutINS5_IJSC_SC_SC_EEENS5_IJNSA_ILi0EEESV_SV_EEEEENS5_IJNS4_10UnderscoreESY_SY_EEEEENS4_13SM90_TMA_LOADENS4_14ComposedLayoutINS4_7SwizzleILi3ELi4ELi3EEENS4_18smem_ptr_flag_bitsILi32EEENST_INS5_IJNSA_ILi8EEENSA_ILi32EEEEEENS5_IJS18_SC_EEEEEEEvNS4_8identityENS4_23SM90_TMA_LOAD_MULTICASTES1C_vS1D_EENS_8epilogue10collective6detail29Sm90TmaWarpSpecializedAdapterINS1H_15DefaultEpilogueISJ_SK_SK_NS1G_6thread17LinearCombinationISJ_Li1EffLNS1L_9ScaleType4KindE0ELNS_15FloatRoundStyleE2ESJ_EENS1_15EpilogueDefaultEEEEEvvEEEEvNT_6ParamsE --------------------------
	.section	.nv.info._ZN7cutlass13device_kernelINS_4gemm6kernel13GemmUniversalIN4cute5tupleIJiiiiEEENS1_10collective13CollectiveMmaINS1_34MainloopSm90TmaGmmaWarpSpecializedILi2ENS5_IJNS4_1CILi4EEENSA_ILi1EEESC_EEENS1_32KernelTmaWarpSpecializedPingpongEEENS5_IJNSA_ILi64EEENSA_ILi128EEESH_EEENS_10tfloat32_tENS5_IJlSC_lEEESJ_SK_NS4_8TiledMMAINS4_8MMA_AtomIJNS4_4SM904GMMA30MMA_64x128x8_F32TF32TF32_SS_TNILNSO_7ScaleInE1ELSQ_1EEEEEENS4_6LayoutINS5_IJSC_SC_SC_EEENS5_IJNSA_ILi0EEESV_SV_EEEEENS5_IJNS4_10UnderscoreESY_SY_EEEEENS4_13SM90_TMA_LOADENS4_14ComposedLayoutINS4_7SwizzleILi3ELi4ELi3EEENS4_18smem_ptr_flag_bitsILi32EEENST_INS5_IJNSA_ILi8EEENSA_ILi32EEEEEENS5_IJS18_SC_EEEEEEEvNS4_8identityENS4_23SM90_TMA_LOAD_MULTICASTES1C_vS1D_EENS_8epilogue10collective6detail29Sm90TmaWarpSpecializedAdapterINS1H_15DefaultEpilogueISJ_SK_SK_NS1G_6thread17LinearCombinationISJ_Li1EffLNS1L_9ScaleType4KindE0ELNS_15FloatRoundStyleE2ESJ_EENS1_15EpilogueDefaultEEEEEvvEEEEvNT_6ParamsE,"",@"SHT_CUDA_INFO"
	.sectionflags	@""
	.align	4


	//----- nvinfo : EIATTR_CUDA_API_VERSION
	.align		4
        /*0000*/ 	.byte	0x04, 0x37
        /*0002*/ 	.short	(.L_21 - .L_20)
.L_20:
        /*0004*/ 	.word	0x00000082


	//----- nvinfo : EIATTR_KPARAM_INFO
	.align		4
.L_21:
        /*0008*/ 	.byte	0x04, 0x17
        /*000a*/ 	.short	(.L_23 - .L_22)
.L_22:
        /*000c*/ 	.word	0x00000000
        /*0010*/ 	.short	0x0000
        /*0012*/ 	.short	0x0070
        /*0014*/ 	.byte	0x00, 0xf0, 0x01, 0x10


	//----- nvinfo : EIATTR_SPARSE_MMA_MASK
	.align		4
.L_23:
        /*0018*/ 	.byte	0x03, 0x50
        /*001a*/ 	.short	0x0000


	//----- nvinfo : EIATTR_MAXREG_COUNT
	.align		4
        /*001c*/ 	.byte	0x03, 0x1b
        /*001e*/ 	.short	0x00a8


	//----- nvinfo : EIATTR_NUM_BARRIERS
	.align		4
        /*0020*/ 	.byte	0x02, 0x4c
        /*0022*/ 	.byte	0x01
	.zero		1


	//----- nvinfo : EIATTR_EXTERNS
	.align		4
        /*0024*/ 	.byte	0x04, 0x0f
        /*0026*/ 	.short	(.L_25 - .L_24)


	//   ....[0]....
	.align		4
.L_24:
        /*0028*/ 	.word	index@(__assertfail)


	//----- nvinfo : EIATTR_MERCURY_ISA_VERSION
	.align		4
.L_25:
        /*002c*/ 	.byte	0x03, 0x5f
        /*002e*/ 	.short	0x0101


	//----- nvinfo : EIATTR_INT_WARP_WIDE_INSTR_OFFSETS
	.align		4
        /*0030*/ 	.byte	0x04, 0x31
        /*0032*/ 	.short	(.L_27 - .L_26)


	//   ....[0]....
.L_26:
        /*0034*/ 	.word	0x000005b0


	//   ....[1]....
        /*0038*/ 	.word	0x00000610


	//   ....[2]....
        /*003c*/ 	.word	0x00000630


	//   ....[3]....
        /*0040*/ 	.word	0x00000640


	//   ....[4]....
        /*0044*/ 	.word	0x00000650


	//   ....[5]....
        /*0048*/ 	.word	0x00000690


	//   ....[6]....
        /*004c*/ 	.word	0x000007b0


	//   ....[7]....
        /*0050*/ 	.word	0x000007e0


	//   ....[8]....
        /*0054*/ 	.word	0x00002c90


	//----- nvinfo : EIATTR_COOP_GROUP_MASK_REGIDS
	.align		4
.L_27:
        /*0058*/ 	.byte	0x04, 0x29
        /*005a*/ 	.short	(.L_29 - .L_28)


	//   ....[0]....
.L_28:
        /*005c*/ 	.word	0xffffffff


	//   ....[1]....
        /*0060*/ 	.word	0xffffffff


	//   ....[2]....
        /*0064*/ 	.word	0xffffffff


	//   ....[3]....
        /*0068*/ 	.word	0xffffffff


	//   ....[4]....
        /*006c*/ 	.word	0xffffffff


	//   ....[5]....
        /*0070*/ 	.word	0xffffffff


	//   ....[6]....
        /*0074*/ 	.word	0xffffffff


	//----- nvinfo : EIATTR_COOP_GROUP_INSTR_OFFSETS
	.align		4
.L_29:
        /*0078*/ 	.byte	0x04, 0x28
        /*007a*/ 	.short	(.L_31 - .L_30)


	//   ....[0]....
.L_30:
        /*007c*/ 	.word	0x00000060


	//   ....[1]....
        /*0080*/ 	.word	0x00000080


	//   ....[2]....
        /*0084*/ 	.word	0x00000180


	//   ....[3]....
        /*0088*/ 	.word	0x00000370


	//   ....[4]....
        /*008c*/ 	.word	0x000003b0


	//   ....[5]....
        /*0090*/ 	.word	0x00000460


	//   ....[6]....
        /*0094*/ 	.word	0x00000960


	//----- nvinfo : EIATTR_REG_RECONFIG
	.align		4
.L_31:
        /*0098*/ 	.byte	0x01, 0x54
	.zero		2


	//----- nvinfo : EIATTR_SYSCALL_OFFSETS
	.align		4
        /*009c*/ 	.byte	0x04, 0x46
        /*009e*/ 	.short	(.L_33 - .L_32)


	//   ....[0]....
.L_32:
        /*00a0*/ 	.word	0x000019a0


	//----- nvinfo : EIATTR_MBARRIER_INSTR_OFFSETS
	.align		4
.L_33:
        /*00a4*/ 	.byte	0x04, 0x39
        /*00a6*/ 	.short	(.L_35 - .L_34)


	//   ....[0]....
.L_34:
        /*00a8*/ 	.word	0x00000300
        /*00ac*/ 	.word	0x000000ff
        /*00b0*/ 	.word	0x00000000
        /*00b4*/ 	.short	0x0100
        /*00b6*/ 	.byte	0x07
	.zero		1


	//   ....[1]....
        /*00b8*/ 	.word	0x00000310
        /*00bc*/ 	.word	0x000000ff
        /*00c0*/ 	.word	0x00000010
        /*00c4*/ 	.short	0x0100
        /*00c6*/ 	.byte	0x07
	.zero		1


	//   ....[2]....
        /*00c8*/ 	.word	0x00000320
        /*00cc*/ 	.word	0x000000ff
        /*00d0*/ 	.word	0x00000008
        /*00d4*/ 	.short	0x0100
        /*00d6*/ 	.byte	0x07
	.zero		1


	//   ....[3]....
        /*00d8*/ 	.word	0x00000330
        /*00dc*/ 	.word	0x000000ff
        /*00e0*/ 	.word	0x00000018
        /*00e4*/ 	.short	0x0100
        /*00e6*/ 	.byte	0x07
	.zero		1


	//   ....[4]....
        /*00e8*/ 	.word	0x00000820
        /*00ec*/ 	.word	0x000000ff
        /*00f0*/ 	.word	0x00000050
        /*00f4*/ 	.short	0x0100
        /*00f6*/ 	.byte	0x0c
	.zero		1


	//   ....[5]....
        /*00f8*/ 	.word	0x00000880
        /*00fc*/ 	.word	0x000000ff
        /*0100*/ 	.word	0x00000058
        /*0104*/ 	.short	0x0100
        /*0106*/ 	.byte	0x0c
	.zero		1


	//   ....[6]....
        /*0108*/ 	.word	0x000008b0
        /*010c*/ 	.word	0x000000ff
        /*0110*/ 	.word	0x00000030
        /*0114*/ 	.short	0x0100
        /*0116*/ 	.byte	0x0d
	.zero		1


	//   ....[7]....
        /*0118*/ 	.word	0x000008f0
        /*011c*/ 	.word	0x000000ff
        /*0120*/ 	.word	0x00000038
        /*0124*/ 	.short	0x0100
        /*0126*/ 	.byte	0x0d
	.zero		1


	//   ....[8]....
        /*0128*/ 	.word	0x00000900
        /*012c*/ 	.word	0x000000ff
        /*0130*/ 	.word	0x00000040
        /*0134*/ 	.short	0x0100
        /*0136*/ 	.byte	0x0d
	.zero		1


	//   ....[9]....
        /*0138*/ 	.word	0x00000910
        /*013c*/ 	.word	0x000000ff
        /*0140*/ 	.word	0x00000048
        /*0144*/ 	.short	0x0100
        /*0146*/ 	.byte	0x0d
	.zero		1


	//   ....[10]....
        /*0148*/ 	.word	0x00001860
        /*014c*/ 	.word	0x00000061
        /*0150*/ 	.word	0xfffffff8
        /*0154*/ 	.short	0x010a
        /*0156*/ 	.byte	0x3f
	.zero		1


	//   ....[11]....
        /*0158*/ 	.word	0x00001a30
        /*015c*/ 	.word	0x00000003
        /*0160*/ 	.word	0x00000000
        /*0164*/ 	.short	0x010a
        /*0166*/ 	.byte	0x3f
	.zero		1


	//   ....[12]....
        /*0168*/ 	.word	0x00001a90
        /*016c*/ 	.word	0x00000003
        /*0170*/ 	.word	0x00000000
        /*0174*/ 	.short	0x010a
        /*0176*/ 	.byte	0x3f
	.zero		1


	//   ....[13]....
        /*0178*/ 	.word	0x00002330
        /*017c*/ 	.word	0x000000ff
        /*0180*/ 	.word	0x00000000
        /*0184*/ 	.short	0x010a
        /*0186*/ 	.byte	0x04
	.zero		1


	//   ....[14]....
        /*0188*/ 	.word	0x00002370
        /*018c*/ 	.word	0x000000ff
        /*0190*/ 	.word	0x00000000
        /*0194*/ 	.short	0x010a
        /*0196*/ 	.byte	0x04
	.zero		1


	//   ....[15]....
        /*0198*/ 	.word	0x00002b20
        /*019c*/ 	.word	0x00000005
        /*01a0*/ 	.word	0x00000000
        /*01a4*/ 	.short	0x0101
        /*01a6*/ 	.byte	0x3f
	.zero		1


	//   ....[16]....
        /*01a8*/ 	.word	0x00002c20
        /*01ac*/ 	.word	0x00000065
        /*01b0*/ 	.word	0x00000000
        /*01b4*/ 	.short	0x0101
        /*01b6*/ 	.byte	0x32
	.zero		1


	//   ....[17]....
        /*01b8*/ 	.word	0x00002d10
        /*01bc*/ 	.word	0x00000003
        /*01c0*/ 	.word	0x00000000
        /*01c4*/ 	.short	0x0101
        /*01c6*/ 	.byte	0x3f
	.zero		1


	//   ....[18]....
        /*01c8*/ 	.word	0x00002d70
        /*01cc*/ 	.word	0x00000061
        /*01d0*/ 	.word	0x00000008
        /*01d4*/ 	.short	0x010a
        /*01d6*/ 	.byte	0x3f
	.zero		1


	//   ....[19]....
        /*01d8*/ 	.word	0x00006e50
        /*01dc*/ 	.word	0x00000062
        /*01e0*/ 	.word	0x00000000
        /*01e4*/ 	.short	0x0101
        /*01e6*/ 	.byte	0x32
	.zero		1


	//   ....[20]....
        /*01e8*/ 	.word	0x000078b0
        /*01ec*/ 	.word	0x0000000c
        /*01f0*/ 	.word	0x00000010
        /*01f4*/ 	.short	0x010a
        /*01f6*/ 	.byte	0x3f
	.zero		1


	//   ....[21]....
        /*01f8*/ 	.word	0x00007e90
        /*01fc*/ 	.word	0x00000003
        /*0200*/ 	.word	0x00000058
        /*0204*/ 	.short	0x0101
        /*0206*/ 	.byte	0x3f
	.zero		1


	//   ....[22]....
        /*0208*/ 	.word	0x00008600
        /*020c*/ 	.word	0x00000007
        /*0210*/ 	.word	0x00000000
        /*0214*/ 	.short	0x010a
        /*0216*/ 	.byte	0x3f
	.zero		1


	//   ....[23]....
        /*0218*/ 	.word	0x00008680
        /*021c*/ 	.word	0x00000003
        /*0220*/ 	.word	0x00000000
        /*0224*/ 	.short	0x010a
        /*0226*/ 	.byte	0x3f
	.zero		1


	//   ....[24]....
        /*0228*/ 	.word	0x000086e0
        /*022c*/ 	.word	0x00000061
        /*0230*/ 	.word	0xfffffff8
        /*0234*/ 	.short	0x010a
        /*0236*/ 	.byte	0x3f
	.zero		1


	//   ....[25]....
        /*0238*/ 	.word	0x00008730
        /*023c*/ 	.word	0x00000003
        /*0240*/ 	.word	0x00000000
        /*0244*/ 	.short	0x010a
        /*0246*/ 	.byte	0x3f
	.zero		1


	//   ....[26]....
        /*0248*/ 	.word	0x00008790
        /*024c*/ 	.word	0x00000005
        /*0250*/ 	.word	0x00000000
        /*0254*/ 	.short	0x010a
        /*0256*/ 	.byte	0x3f
	.zero		1


	//   ....[27]....
        /*0258*/ 	.word	0x000087e0
        /*025c*/ 	.word	0x00000061
        /*0260*/ 	.word	0x00000008
        /*0264*/ 	.short	0x010a
        /*0266*/ 	.byte	0x3f
	.zero		1


	//   ....[28]....
        /*0268*/ 	.word	0x000088b0
        /*026c*/ 	.word	0x0000000c
        /*0270*/ 	.word	0x00000010
        /*0274*/ 	.short	0x010a
        /*0276*/ 	.byte	0x3f
	.zero		1


	//   ....[29]....
        /*0278*/ 	.word	0x00008980
        /*027c*/ 	.word	0x00000007
        /*0280*/ 	.word	0x00000000
        /*0284*/ 	.short	0x010a
        /*0286*/ 	.byte	0x3f
	.zero		1


	//----- nvinfo : EIATTR_NUM_MBARRIERS
	.align		4
.L_35:
        /*0288*/ 	.byte	0x03, 0x38
        /*028a*/ 	.short	0x000a


	//----- nvinfo : EIATTR_EXIT_INSTR_OFFSETS
	.align		4
        /*028c*/ 	.byte	0x04, 0x1c
        /*028e*/ 	.short	(.L_37 - .L_36)


	//   ....[0]....
.L_36:
        /*0290*/ 	.word	0x00001470


	//   ....[1]....
        /*0294*/ 	.word	0x000014d0


	//   ....[2]....
        /*0298*/ 	.word	0x00007590


	//   ....[3]....
        /*029c*/ 	.word	0x000075c0


	//   ....[4]....
        /*02a0*/ 	.word	0x000086d0


	//----- nvinfo : EIATTR_MAX_THREADS
	.align		4
.L_37:
        /*02a4*/ 	.byte	0x04, 0x05
        /*02a6*/ 	.short	(.L_39 - .L_38)
.L_38:
        /*02a8*/ 	.word	0x00000180
        /*02ac*/ 	.word	0x00000001
        /*02b0*/ 	.word	0x00000001


	//----- nvinfo : EIATTR_CRS_STACK_SIZE
	.align		4
.L_39:
        /*02b4*/ 	.byte	0x04, 0x1e
        /*02b6*/ 	.short	(.L_41 - .L_40)
.L_40:
        /*02b8*/ 	.word	0x00000000


	//----- nvinfo : EIATTR_CBANK_PARAM_SIZE
	.align		4
.L_41:
        /*02bc*/ 	.byte	0x03, 0x19
        /*02be*/ 	.short	0x0470


	//----- nvinfo : EIATTR_PARAM_CBANK
	.align		4
        /*02c0*/ 	.byte	0x04, 0x0a
        /*02c2*/ 	.short	(.L_43 - .L_42)
	.align		4
.L_42:
        /*02c4*/ 	.word	index@(.nv.constant0._ZN7cutlass13device_kernelINS_4gemm6kernel13GemmUniversalIN4cute5tupleIJiiiiEEENS1_10collective13CollectiveMmaINS1_34MainloopSm90TmaGmmaWarpSpecializedILi2ENS5_IJNS4_1CILi4EEENSA_ILi1EEESC_EEENS1_32KernelTmaWarpSpecializedPingpongEEENS5_IJNSA_ILi64EEENSA_ILi128EEESH_EEENS_10tfloat32_tENS5_IJlSC_lEEESJ_SK_NS4_8TiledMMAINS4_8MMA_AtomIJNS4_4SM904GMMA30MMA_64x128x8_F32TF32TF32_SS_TNILNSO_7ScaleInE1ELSQ_1EEEEEENS4_6LayoutINS5_IJSC_SC_SC_EEENS5_IJNSA_ILi0EEESV_SV_EEEEENS5_IJNS4_10UnderscoreESY_SY_EEEEENS4_13SM90_TMA_LOADENS4_14ComposedLayoutINS4_7SwizzleILi3ELi4ELi3EEENS4_18smem_ptr_flag_bitsILi32EEENST_INS5_IJNSA_ILi8EEENSA_ILi32EEEEEENS5_IJS18_SC_EEEEEEEvNS4_8identityENS4_23SM90_TMA_LOAD_MULTICASTES1C_vS1D_EENS_8epilogue10collective6detail29Sm90TmaWarpSpecializedAdapterINS1H_15DefaultEpilogueISJ_SK_SK_NS1G_6thread17LinearCombinationISJ_Li1EffLNS1L_9ScaleType4KindE0ELNS_15FloatRoundStyleE2ESJ_EENS1_15EpilogueDefaultEEEEEvvEEEEvNT_6ParamsE)
        /*02c8*/ 	.short	0x0210
        /*02ca*/ 	.short	0x0470


	//----- nvinfo : EIATTR_SW_WAR
	.align		4
.L_43:
        /*02cc*/ 	.byte	0x04, 0x36
        /*02ce*/ 	.short	(.L_45 - .L_44)
.L_44:
        /*02d0*/ 	.word	0x00000008
.L_45:


//--------------------- .nv.callgraph             --------------------------
	.section	.nv.callgraph,"",@"SHT_CUDA_CALLGRAPH"
	.align	4
	.sectionentsize	8
	.align		4
        /*0000*/ 	.word	0x00000000
	.align		4
        /*0004*/ 	.word	0xffffffff
	.align		4
        /*0008*/ 	.word	index@(_ZN7cutlass13device_kernelINS_4gemm6kernel13GemmUniversalIN4cute5tupleIJiiiiEEENS1_10collective13CollectiveMmaINS1_34MainloopSm90TmaGmmaWarpSpecializedILi2ENS5_IJNS4_1CILi4EEENSA_ILi1EEESC_EEENS1_32KernelTmaWarpSpecializedPingpongEEENS5_IJNSA_ILi64EEENSA_ILi128EEESH_EEENS_10tfloat32_tENS5_IJlSC_lEEESJ_SK_NS4_8TiledMMAINS4_8MMA_AtomIJNS4_4SM904GMMA30MMA_64x128x8_F32TF32TF32_SS_TNILNSO_7ScaleInE1ELSQ_1EEEEEENS4_6LayoutINS5_IJSC_SC_SC_EEENS5_IJNSA_ILi0EEESV_SV_EEEEENS5_IJNS4_10UnderscoreESY_SY_EEEEENS4_13SM90_TMA_LOADENS4_14ComposedLayoutINS4_7SwizzleILi3ELi4ELi3EEENS4_18smem_ptr_flag_bitsILi32EEENST_INS5_IJNSA_ILi8EEENSA_ILi32EEEEEENS5_IJS18_SC_EEEEEEEvNS4_8identityENS4_23SM90_TMA_LOAD_MULTICASTES1C_vS1D_EENS_8epilogue10collective6detail29Sm90TmaWarpSpecializedAdapterINS1H_15DefaultEpilogueISJ_SK_SK_NS1G_6thread17LinearCombinationISJ_Li1EffLNS1L_9ScaleType4KindE0ELNS_15FloatRoundStyleE2ESJ_EENS1_15EpilogueDefaultEEEEEvvEEEEvNT_6ParamsE)
	.align		4
        /*000c*/ 	.word	index@(__assertfail)
	.align		4
        /*0010*/ 	.word	0x00000000
	.align		4
        /*0014*/ 	.word	0xfffffffe
	.align		4
        /*0018*/ 	.word	0x00000000
	.align		4
        /*001c*/ 	.word	0xfffffffd
	.align		4
        /*0020*/ 	.word	0x00000000
	.align		4
        /*0024*/ 	.word	0xfffffffc


//--------------------- .nv.constant4             --------------------------
	.section	.nv.constant4,"a",@progbits
	.align	8
	.align		8
.nv.constant4:
        /*0000*/ 	.dword	__assertfail
	.align		8
        /*0008*/ 	.dword	__unnamed_1
	.align		8
        /*0010*/ 	.dword	_ZN40_INTERNAL_8234e4c6_4_k_cu_512142de_194134cuda3std3__45__cpo5beginE
	.align		8
        /*0018*/ 	.dword	_ZN40_INTERNAL_8234e4c6_4_k_cu_512142de_194134cuda3std3__45__cpo3endE
	.align		8
        /*0020*/ 	.dword	_ZN40_INTERNAL_8234e4c6_4_k_cu_512142de_194134cuda3std3__45__cpo6cbeginE
	.align		8
        /*0028*/ 	.dword	_ZN40_INTERNAL_8234e4c6_4_k_cu_512142de_194134cuda3std3__45__cpo4cendE
	.align		8
        /*0030*/ 	.dword	_ZN40_INTERNAL_8234e4c6_4_k_cu_512142de_194134cuda3std3__442_GLOBAL__N__8234e4c6_4_k_cu_512142de_194136ignoreE
	.align		8
        /*0038*/ 	.dword	_ZN40_INTERNAL_8234e4c6_4_k_cu_512142de_194134cuda3std3__419piecewise_constructE
	.align		8
        /*0040*/ 	.dword	_ZN40_INTERNAL_8234e4c6_4_k_cu_512142de_194134cuda3std3__48in_placeE
	.align		8
        /*0048*/ 	.dword	_ZN40_INTERNAL_8234e4c6_4_k_cu_512142de_194134cuda3std6ranges3__45__cpo4swapE
	.align		8
        /*0050*/ 	.dword	_ZN40_INTERNAL_8234e4c6_4_k_cu_512142de_194134cuda3std6ranges3__45__cpo9iter_moveE
	.align		8
        /*0058*/ 	.dword	_ZN40_INTERNAL_8234e4c6_4_k_cu_512142de_194134cute7productE
	.align		8
        /*0060*/ 	.dword	_ZN40_INTERNAL_8234e4c6_4_k_cu_512142de_194134cute1_E
	.align		8
        /*0068*/ 	.dword	$str$22
	.align		8
        /*0070*/ 	.dword	$str$23


//--------------------- .text._ZN7cutlass13device_kernelINS_4gemm6kernel13GemmUniversalIN4cute5tupleIJiiiiEEENS1_10collective13CollectiveMmaINS1_34MainloopSm90TmaGmmaWarpSpecializedILi2ENS5_IJNS4_1CILi4EEENSA_ILi1EEESC_EEENS1_32KernelTmaWarpSpecializedPingpongEEENS5_IJNSA_ILi64EEENSA_ILi128EEESH_EEENS_10tfloat32_tENS5_IJlSC_lEEESJ_SK_NS4_8TiledMMAINS4_8MMA_AtomIJNS4_4SM904GMMA30MMA_64x128x8_F32TF32TF32_SS_TNILNSO_7ScaleInE1ELSQ_1EEEEEENS4_6LayoutINS5_IJSC_SC_SC_EEENS5_IJNSA_ILi0EEESV_SV_EEEEENS5_IJNS4_10UnderscoreESY_SY_EEEEENS4_13SM90_TMA_LOADENS4_14ComposedLayoutINS4_7SwizzleILi3ELi4ELi3EEENS4_18smem_ptr_flag_bitsILi32EEENST_INS5_IJNSA_ILi8EEENSA_ILi32EEEEEENS5_IJS18_SC_EEEEEEEvNS4_8identityENS4_23SM90_TMA_LOAD_MULTICASTES1C_vS1D_EENS_8epilogue10collective6detail29Sm90TmaWarpSpecializedAdapterINS1H_15DefaultEpilogueISJ_SK_SK_NS1G_6thread17LinearCombinationISJ_Li1EffLNS1L_9ScaleType4KindE0ELNS_15FloatRoundStyleE2ESJ_EENS1_15EpilogueDefaultEEEEEvvEEEEvNT_6ParamsE --------------------------
	.section	.text._ZN7cutlass13device_kernelINS_4gemm6kernel13GemmUniversalIN4cute5tupleIJiiiiEEENS1_10collective13CollectiveMmaINS1_34MainloopSm90TmaGmmaWarpSpecializedILi2ENS5_IJNS4_1CILi4EEENSA_ILi1EEESC_EEENS1_32KernelTmaWarpSpecializedPingpongEEENS5_IJNSA_ILi64EEENSA_ILi128EEESH_EEENS_10tfloat32_tENS5_IJlSC_lEEESJ_SK_NS4_8TiledMMAINS4_8MMA_AtomIJNS4_4SM904GMMA30MMA_64x128x8_F32TF32TF32_SS_TNILNSO_7ScaleInE1ELSQ_1EEEEEENS4_6LayoutINS5_IJSC_SC_SC_EEENS5_IJNSA_ILi0EEESV_SV_EEEEENS5_IJNS4_10UnderscoreESY_SY_EEEEENS4_13SM90_TMA_LOADENS4_14ComposedLayoutINS4_7SwizzleILi3ELi4ELi3EEENS4_18smem_ptr_flag_bitsILi32EEENST_INS5_IJNSA_ILi8EEENSA_ILi32EEEEEENS5_IJS18_SC_EEEEEEEvNS4_8identityENS4_23SM90_TMA_LOAD_MULTICASTES1C_vS1D_EENS_8epilogue10collective6detail29Sm90TmaWarpSpecializedAdapterINS1H_15DefaultEpilogueISJ_SK_SK_NS1G_6thread17LinearCombinationISJ_Li1EffLNS1L_9ScaleType4KindE0ELNS_15FloatRoundStyleE2ESJ_EENS1_15EpilogueDefaultEEEEEvvEEEEvNT_6ParamsE,"ax",@progbits
	.align	128
.text._ZN7cutlass13device_kernelINS_4gemm6kernel13GemmUniversalIN4cute5tupleIJiiiiEEENS1_10collective13CollectiveMmaINS1_34MainloopSm90TmaGmmaWarpSpecializedILi2ENS5_IJNS4_1CILi4EEENSA_ILi1EEESC_EEENS1_32KernelTmaWarpSpecializedPingpongEEENS5_IJNSA_ILi64EEENSA_ILi128EEESH_EEENS_10tfloat32_tENS5_IJlSC_lEEESJ_SK_NS4_8TiledMMAINS4_8MMA_AtomIJNS4_4SM904GMMA30MMA_64x128x8_F32TF32TF32_SS_TNILNSO_7ScaleInE1ELSQ_1EEEEEENS4_6LayoutINS5_IJSC_SC_SC_EEENS5_IJNSA_ILi0EEESV_SV_EEEEENS5_IJNS4_10UnderscoreESY_SY_EEEEENS4_13SM90_TMA_LOADENS4_14ComposedLayoutINS4_7SwizzleILi3ELi4ELi3EEENS4_18smem_ptr_flag_bitsILi32EEENST_INS5_IJNSA_ILi8EEENSA_ILi32EEEEEENS5_IJS18_SC_EEEEEEEvNS4_8identityENS4_23SM90_TMA_LOAD_MULTICASTES1C_vS1D_EENS_8epilogue10collective6detail29Sm90TmaWarpSpecializedAdapterINS1H_15DefaultEpilogueISJ_SK_SK_NS1G_6thread17LinearCombinationISJ_Li1EffLNS1L_9ScaleType4KindE0ELNS_15FloatRoundStyleE2ESJ_EENS1_15EpilogueDefaultEEEEEvvEEEEvNT_6ParamsE:
        .type           _ZN7cutlass13device_kernelINS_4gemm6kernel13GemmUniversalIN4cute5tupleIJiiiiEEENS1_10collective13CollectiveMmaINS1_34MainloopSm90TmaGmmaWarpSpecializedILi2ENS5_IJNS4_1CILi4EEENSA_ILi1EEESC_EEENS1_32KernelTmaWarpSpecializedPingpongEEENS5_IJNSA_ILi64EEENSA_ILi128EEESH_EEENS_10tfloat32_tENS5_IJlSC_lEEESJ_SK_NS4_8TiledMMAINS4_8MMA_AtomIJNS4_4SM904GMMA30MMA_64x128x8_F32TF32TF32_SS_TNILNSO_7ScaleInE1ELSQ_1EEEEEENS4_6LayoutINS5_IJSC_SC_SC_EEENS5_IJNSA_ILi0EEESV_SV_EEEEENS5_IJNS4_10UnderscoreESY_SY_EEEEENS4_13SM90_TMA_LOADENS4_14ComposedLayoutINS4_7SwizzleILi3ELi4ELi3EEENS4_18smem_ptr_flag_bitsILi32EEENST_INS5_IJNSA_ILi8EEENSA_ILi32EEEEEENS5_IJS18_SC_EEEEEEEvNS4_8identityENS4_23SM90_TMA_LOAD_MULTICASTES1C_vS1D_EENS_8epilogue10collective6detail29Sm90TmaWarpSpecializedAdapterINS1H_15DefaultEpilogueISJ_SK_SK_NS1G_6thread17LinearCombinationISJ_Li1EffLNS1L_9ScaleType4KindE0ELNS_15FloatRoundStyleE2ESJ_EENS1_15EpilogueDefaultEEEEEvvEEEEvNT_6ParamsE,@function
        .size           _ZN7cutlass13device_kernelINS_4gemm6kernel13GemmUniversalIN4cute5tupleIJiiiiEEENS1_10collective13CollectiveMmaINS1_34MainloopSm90TmaGmmaWarpSpecializedILi2ENS5_IJNS4_1CILi4EEENSA_ILi1EEESC_EEENS1_32KernelTmaWarpSpecializedPingpongEEENS5_IJNSA_ILi64EEENSA_ILi128EEESH_EEENS_10tfloat32_tENS5_IJlSC_lEEESJ_SK_NS4_8TiledMMAINS4_8MMA_AtomIJNS4_4SM904GMMA30MMA_64x128x8_F32TF32TF32_SS_TNILNSO_7ScaleInE1ELSQ_1EEEEEENS4_6LayoutINS5_IJSC_SC_SC_EEENS5_IJNSA_ILi0EEESV_SV_EEEEENS5_IJNS4_10UnderscoreESY_SY_EEEEENS4_13SM90_TMA_LOADENS4_14ComposedLayoutINS4_7SwizzleILi3ELi4ELi3EEENS4_18smem_ptr_flag_bitsILi32EEENST_INS5_IJNSA_ILi8EEENSA_ILi32EEEEEENS5_IJS18_SC_EEEEEEEvNS4_8identityENS4_23SM90_TMA_LOAD_MULTICASTES1C_vS1D_EENS_8epilogue10collective6detail29Sm90TmaWarpSpecializedAdapterINS1H_15DefaultEpilogueISJ_SK_SK_NS1G_6thread17LinearCombinationISJ_Li1EffLNS1L_9ScaleType4KindE0ELNS_15FloatRoundStyleE2ESJ_EENS1_15EpilogueDefaultEEEEEvvEEEEvNT_6ParamsE,(.L_x_196 - _ZN7cutlass13device_kernelINS_4gemm6kernel13GemmUniversalIN4cute5tupleIJiiiiEEENS1_10collective13CollectiveMmaINS1_34MainloopSm90TmaGmmaWarpSpecializedILi2ENS5_IJNS4_1CILi4EEENSA_ILi1EEESC_EEENS1_32KernelTmaWarpSpecializedPingpongEEENS5_IJNSA_ILi64EEENSA_ILi128EEESH_EEENS_10tfloat32_tENS5_IJlSC_lEEESJ_SK_NS4_8TiledMMAINS4_8MMA_AtomIJNS4_4SM904GMMA30MMA_64x128x8_F32TF32TF32_SS_TNILNSO_7ScaleInE1ELSQ_1EEEEEENS4_6LayoutINS5_IJSC_SC_SC_EEENS5_IJNSA_ILi0EEESV_SV_EEEEENS5_IJNS4_10UnderscoreESY_SY_EEEEENS4_13SM90_TMA_LOADENS4_14ComposedLayoutINS4_7SwizzleILi3ELi4ELi3EEENS4_18smem_ptr_flag_bitsILi32EEENST_INS5_IJNSA_ILi8EEENSA_ILi32EEEEEENS5_IJS18_SC_EEEEEEEvNS4_8identityENS4_23SM90_TMA_LOAD_MULTICASTES1C_vS1D_EENS_8epilogue10collective6detail29Sm90TmaWarpSpecializedAdapterINS1H_15DefaultEpilogueISJ_SK_SK_NS1G_6thread17LinearCombinationISJ_Li1EffLNS1L_9ScaleType4KindE0ELNS_15FloatRoundStyleE2ESJ_EENS1_15EpilogueDefaultEEEEEvvEEEEvNT_6ParamsE)
        .other          _ZN7cutlass13device_kernelINS_4gemm6kernel13GemmUniversalIN4cute5tupleIJiiiiEEENS1_10collective13CollectiveMmaINS1_34MainloopSm90TmaGmmaWarpSpecializedILi2ENS5_IJNS4_1CILi4EEENSA_ILi1EEESC_EEENS1_32KernelTmaWarpSpecializedPingpongEEENS5_IJNSA_ILi64EEENSA_ILi128EEESH_EEENS_10tfloat32_tENS5_IJlSC_lEEESJ_SK_NS4_8TiledMMAINS4_8MMA_AtomIJNS4_4SM904GMMA30MMA_64x128x8_F32TF32TF32_SS_TNILNSO_7ScaleInE1ELSQ_1EEEEEENS4_6LayoutINS5_IJSC_SC_SC_EEENS5_IJNSA_ILi0EEESV_SV_EEEEENS5_IJNS4_10UnderscoreESY_SY_EEEEENS4_13SM90_TMA_LOADENS4_14ComposedLayoutINS4_7SwizzleILi3ELi4ELi3EEENS4_18smem_ptr_flag_bitsILi32EEENST_INS5_IJNSA_ILi8EEENSA_ILi32EEEEEENS5_IJS18_SC_EEEEEEEvNS4_8identityENS4_23SM90_TMA_LOAD_MULTICASTES1C_vS1D_EENS_8epilogue10collective6detail29Sm90TmaWarpSpecializedAdapterINS1H_15DefaultEpilogueISJ_SK_SK_NS1G_6thread17LinearCombinationISJ_Li1EffLNS1L_9ScaleType4KindE0ELNS_15FloatRoundStyleE2ESJ_EENS1_15EpilogueDefaultEEEEEvvEEEEvNT_6ParamsE,@"STO_CUDA_ENTRY STV_DEFAULT"
_ZN7cutlass13device_kernelINS_4gemm6kernel13GemmUniversalIN4cute5tupleIJiiiiEEENS1_10collective13CollectiveMmaINS1_34MainloopSm90TmaGmmaWarpSpecializedILi2ENS5_IJNS4_1CILi4EEENSA_ILi1EEESC_EEENS1_32KernelTmaWarpSpecializedPingpongEEENS5_IJNSA_ILi64EEENSA_ILi128EEESH_EEENS_10tfloat32_tENS5_IJlSC_lEEESJ_SK_NS4_8TiledMMAINS4_8MMA_AtomIJNS4_4SM904GMMA30MMA_64x128x8_F32TF32TF32_SS_TNILNSO_7ScaleInE1ELSQ_1EEEEEENS4_6LayoutINS5_IJSC_SC_SC_EEENS5_IJNSA_ILi0EEESV_SV_EEEEENS5_IJNS4_10UnderscoreESY_SY_EEEEENS4_13SM90_TMA_LOADENS4_14ComposedLayoutINS4_7SwizzleILi3ELi4ELi3EEENS4_18smem_ptr_flag_bitsILi32EEENST_INS5_IJNSA_ILi8EEENSA_ILi32EEEEEENS5_IJS18_SC_EEEEEEEvNS4_8identityENS4_23SM90_TMA_LOAD_MULTICASTES1C_vS1D_EENS_8epilogue10collective6detail29Sm90TmaWarpSpecializedAdapterINS1H_15DefaultEpilogueISJ_SK_SK_NS1G_6thread17LinearCombinationISJ_Li1EffLNS1L_9ScaleType4KindE0ELNS_15FloatRoundStyleE2ESJ_EENS1_15EpilogueDefaultEEEEEvvEEEEvNT_6ParamsE:
[----:B------:R-:W0:Y:S01]  /*0000*/  LDC R1, c[0x0][0x28] ;  /* 0x00000a00ff017b82 */ /* 0x000e220000000800 */
[----:B------:R-:W1:Y:S01]  /*0010*/  S2R R3, SR_TID.X ;  /* 0x0000000000037919 */ /* 0x000e620000002100 */
[----:B------:R-:W-:Y:S01]  /*0020*/  ELECT P0, URZ, PT ;  /* 0x00000000003f782f */ /* 0x000fe20003800000 */
[----:B------:R-:W-:Y:S01]  /*0030*/  BSSY B0, `(.L_x_0) ;  /* 0x0000014000007945 */ /* 0x000fe20003800000 */
[--C-:B-1----:R-:W-:Y:S02]  /*0040*/  SHF.R.U32.HI R0, RZ, 0x5, R3.reuse ;  /* 0x00000005ff007819 */ /* 0x102fe40000011603 */
[----:B------:R-:W-:-:S03]  /*0050*/  SHF.R.U32.HI R5, RZ, 0x7, R3 ;  /* 0x00000007ff057819 */ /* 0x000fc60000011603 */
[----:B------:R-:W1:Y:S02]  /*0060*/  SHFL.IDX PT, R2, R0, RZ, 0x1f ;  /* 0x00001fff00027589 */ /* 0x000e6400000e0000 */
[----:B-1----:R-:W-:Y:S02]  /*0070*/  R2UR UR6, R2 ;  /* 0x00000000020672ca */ /* 0x002fe400000e0000 */
[----:B------:R1:W2:Y:S11]  /*0080*/  SHFL.IDX PT, R2, R5, RZ, 0x1f ;  /* 0x00001fff05027589 */ /* 0x0002b600000e0000 */
[----:B------:R-:W-:-:S02]  /*0090*/  USHF.R.S32.HI UR4, URZ, 0x1f, UR6 ;  /* 0x0000001f3f047899 */ /* 0x000fc40008011406 */
[----:B------:R-:W-:Y:S02]  /*00a0*/  ISETP.NE.OR P0, PT, RZ, UR6, !P0 ;  /* 0x00000006ff007c0c */ /* 0x000fe4000c705670 */
[----:B------:R-:W-:-:S04]  /*00b0*/  ULEA.HI UR4, UR4, UR6, URZ, 0x2 ;  /* 0x0000000604047291 */ /* 0x000fc8000f8f103f */
[----:B------:R-:W-:-:S04]  /*00c0*/  ULOP3.LUT UR4, UR4, 0xfffffffc, URZ, 0xc0, !UPT ;  /* 0xfffffffc04047892 */ /* 0x000fc8000f8ec03f */
[----:B------:R-:W-:-:S03]  /*00d0*/  UIADD3 UR6, UR6, -UR4, URZ ;  /* 0x8000000406067290 */ /* 0x000fc6000fffe03f */
[----:B012---:R-:W-:Y:S09]  /*00e0*/  @P0 BRA `(.L_x_1) ;  /* 0x0000000000200947 */ /* 0x007ff20003800000 */
[----:B------:R-:W-:Y:S02]  /*00f0*/  ULDC.64 UR4, c[0x0][0x198] ;  /* 0x0000660000047ab9 */ /* 0x000fe40000000a00 */
[----:B------:R-:W-:Y:S02]  /*0100*/  UIADD3 UR8, UP0, UR4, 0xf0, URZ ;  /* 0x000000f004087890 */ /* 0x000fe4000ff1e03f */
[----:B------:R-:W-:Y:S02]  /*0110*/  UIADD3 UR4, UP1, UR4, 0x1f0, URZ ;  /* 0x000001f004047890 */ /* 0x000fe4000ff3e03f */
[----:B------:R-:W-:Y:S02]  /*0120*/  UIADD3.X UR9, URZ, UR5, URZ, UP0, !UPT ;  /* 0x000000053f097290 */ /* 0x000fe400087fe43f */
[----:B------:R-:W-:-:S07]  /*0130*/  UIADD3.X UR5, URZ, UR5, URZ, UP1, !UPT ;  /* 0x000000053f057290 */ /* 0x000fce0008ffe43f */
[----:B------:R0:W-:Y:S02]  /*0140*/  UTMACCTL.PF [UR8] ;  /* 0x00000000080079b9 */ /* 0x0001e40008040000 */
[----:B------:R0:W-:Y:S02]  /*0150*/  UTMACCTL.PF [UR4] ;  /* 0x00000000040079b9 */ /* 0x0001e40008040000 */
[----:B0-----:R-:W-:Y:S01]  /*0160*/  NOP ;  /* 0x0000000000007918 */ /* 0x001fe20000000000 */
.L_x_1:
[----:B------:R-:W-:Y:S05]  /*0170*/  BSYNC B0 ;  /* 0x0000000000007941 */ /* 0x000fea0003800000 */
.L_x_0:
[----:B------:R-:W0:Y:S01]  /*0180*/  SHFL.IDX PT, R6, R0, RZ, 0x1f ;  /* 0x00001fff00067589 */ /* 0x000e2200000e0000 */
[----:B------:R-:W-:Y:S01]  /*0190*/  R2UR UR19, R2 ;  /* 0x00000000021372ca */ /* 0x000fe200000e0000 */
[----:B------:R-:W-:-:S04]  /*01a0*/  UISETP.NE.AND UP0, UPT, UR6, 0x3, UPT ;  /* 0x000000030600788c */ /* 0x000fc8000bf05270 */
[----:B------:R-:W-:-:S08]  /*01b0*/  UISETP.EQ.OR UP0, UPT, UR6, URZ, !UP0 ;  /* 0x0000003f0600728c */ /* 0x000fd0000c702670 */
[----:B------:R-:W-:Y:S02]  /*01c0*/  UIADD3 UR14, UR19, -0x1, URZ ;  /* 0xffffffff130e7890 */ /* 0x000fe4000fffe03f */
[----:B------:R-:W-:Y:S02]  /*01d0*/  UISETP.EQ.AND UP0, UPT, UR19, URZ, UP0 ;  /* 0x0000003f1300728c */ /* 0x000fe40008702270 */
[----:B------:R-:W-:Y:S02]  /*01e0*/  UISETP.GE.U32.AND UP1, UPT, UR14, 0x2, UPT ;  /* 0x000000020e00788c */ /* 0x000fe4000bf26070 */
[----:B------:R-:W-:Y:S01]  /*01f0*/  USEL UR39, URZ, 0x1, !UP0 ;  /* 0x000000013f277887 */ /* 0x000fe2000c000000 */
[----:B0-----:R-:W-:-:S03]  /*0200*/  ISETP.NE.AND P0, PT, R6, RZ, PT ;  /* 0x000000ff0600720c */ /* 0x001fc60003f05270 */
[----:B------:R-:W-:-:S10]  /*0210*/  USEL UR39, UR39, 0x2, UP1 ;  /* 0x0000000227277887 */ /* 0x000fd40008800000 */
[----:B------:R-:W-:Y:S05]  /*0220*/  @P0 BRA `(.L_x_2) ;  /* 0x0000000000480947 */ /* 0x000fea0003800000 */
[----:B------:R-:W0:Y:S01]  /*0230*/  S2UR UR7, SR_CgaCtaId ;  /* 0x00000000000779c3 */ /* 0x000e220000008800 */
[----:B------:R-:W-:Y:S01]  /*0240*/  UMOV UR4, 0x400 ;  /* 0x0000040000047882 */ /* 0x000fe20000000000 */
[----:B------:R-:W-:Y:S01]  /*0250*/  UMOV UR5, 0x1 ;  /* 0x0000000100057882 */ /* 0x000fe20000000000 */
[----:B------:R-:W-:Y:S01]  /*0260*/  UMOV UR8, 0x4 ;  /* 0x0000000400087882 */ /* 0x000fe20000000000 */
[----:B------:R-:W-:Y:S01]  /*0270*/  ELECT P0, URZ, PT ;  /* 0x00000000003f782f */ /* 0x000fe20003800000 */
[----:B------:R-:W-:-:S04]  /*0280*/  UIADD3 UR8, -UR8, 0x100000, URZ ;  /* 0x0010000008087890 */ /* 0x000fc8000fffe13f */
[----:B------:R-:W-:Y:S02]  /*0290*/  USHF.L.U32 UR9, UR8, 0xb, URZ ;  /* 0x0000000b08097899 */ /* 0x000fe4000800063f */
[----:B------:R-:W-:Y:S02]  /*02a0*/  USHF.L.U32 UR8, UR8, 0x1, URZ ;  /* 0x0000000108087899 */ /* 0x000fe4000800063f */
[----:B0-----:R-:W-:Y:S02]  /*02b0*/  ULEA UR7, UR7, UR4, 0x18 ;  /* 0x0000000407077291 */ /* 0x001fe4000f8ec03f */
[----:B------:R-:W-:-:S04]  /*02c0*/  UIADD3 UR4, -UR5, 0x100000, URZ ;  /* 0x0010000005047890 */ /* 0x000fc8000fffe13f */
[----:B------:R-:W-:Y:S02]  /*02d0*/  USHF.L.U32 UR5, UR4, 0xb, URZ ;  /* 0x0000000b04057899 */ /* 0x000fe4000800063f */
[----:B------:R-:W-:Y:S01]  /*02e0*/  USHF.L.U32 UR4, UR4, 0x1, URZ ;  /* 0x0000000104047899 */ /* 0x000fe2000800063f */
[----:B------:R-:W0:Y:S11]  /*02f0*/  FENCE.VIEW.ASYNC.S ;  /* 0x00000000000073c6 */ /* 0x000e360000000000 */
[----:B0-----:R0:W1:Y:S01]  /*0300*/  SYNCS.EXCH.64 URZ, [UR7], UR4 ;  /* 0x00000004073f75b2 */ /* 0x0010620008000100 */
[----:B------:R0:W2:Y:S01]  /*0310*/  SYNCS.EXCH.64 URZ, [UR7+0x10], UR8 ;  /* 0x00001008073f75b2 */ /* 0x0000a20008000100 */
[----:B------:R0:W3:Y:S01]  /*0320*/  SYNCS.EXCH.64 URZ, [UR7+0x8], UR4 ;  /* 0x00000804073f75b2 */ /* 0x0000e20008000100 */
[----:B------:R0:W4:Y:S01]  /*0330*/  SYNCS.EXCH.64 URZ, [UR7+0x18], UR8 ;  /* 0x00001808073f75b2 */ /* 0x0001220008000100 */
[----:B------:R-:W-:Y:S01]  /*0340*/  NOP ;  /* 0x0000000000007918 */ /* 0x000fe20000000000 */
.L_x_2:
[----:B------:R-:W5:Y:S01]  /*0350*/  S2UR UR15, SR_CTAID.X ;  /* 0x00000000000f79c3 */ /* 0x000f620000002500 */
[----:B------:R-:W-:Y:S01]  /*0360*/  SHF.R.S32.HI R2, RZ, 0x1f, R3 ;  /* 0x0000001fff027819 */ /* 0x000fe20000011403 */
[----:B------:R-:W1:Y:S01]  /*0370*/  SHFL.IDX PT, R12, R0, RZ, 0x1f ;  /* 0x00001fff000c7589 */ /* 0x000e6200000e0000 */
[----:B0-----:R-:W-:Y:S01]  /*0380*/  ULDC UR4, c[0x0][0x150] ;  /* 0x0000540000047ab9 */ /* 0x001fe20000000800 */
[----:B------:R-:W-:Y:S02]  /*0390*/  ELECT P0, URZ, PT ;  /* 0x00000000003f782f */ /* 0x000fe40003800000 */
[----:B------:R-:W-:Y:S01]  /*03a0*/  LEA.HI R2, R2, R3, RZ, 0x7 ;  /* 0x0000000302027211 */ /* 0x000fe200078f38ff */
[----:B------:R0:W2:Y:S01]  /*03b0*/  SHFL.IDX PT, R8, R0, RZ, 0x1f ;  /* 0x00001fff00087589 */ /* 0x0000a200000e0000 */
[----:B------:R-:W-:Y:S01]  /*03c0*/  SHF.R.S32.HI R11, RZ, 0x1f, R6 ;  /* 0x0000001fff0b7819 */ /* 0x000fe20000011406 */
[----:B------:R-:W0:Y:S01]  /*03d0*/  S2UR UR8, SR_CTAID.Y ;  /* 0x00000000000879c3 */ /* 0x000e220000002600 */
[----:B------:R-:W-:-:S02]  /*03e0*/  LOP3.LUT R2, R2, 0xffffff80, RZ, 0xc0, !PT ;  /* 0xffffff8002027812 */ /* 0x000fc400078ec0ff */
[----:B------:R-:W-:Y:S02]  /*03f0*/  ELECT P1, URZ, PT ;  /* 0x00000000003f782f */ /* 0x000fe40003820000 */
[----:B------:R-:W-:Y:S01]  /*0400*/  LEA.HI R11, R11, R6, RZ, 0x2 ;  /* 0x000000060b0b7211 */ /* 0x000fe200078f10ff */
[----:B------:R-:W-:Y:S01]  /*0410*/  ULDC UR5, c[0x0][0x154] ;  /* 0x0000550000057ab9 */ /* 0x000fe20000000800 */
[----:B------:R-:W-:Y:S01]  /*0420*/  ULDC UR7, c[0x0][0x144] ;  /* 0x0000510000077ab9 */ /* 0x000fe20000000800 */
[----:B------:R-:W-:Y:S01]  /*0430*/  IMAD.IADD R4, R3, 0x1, -R2 ;  /* 0x0000000103047824 */ /* 0x000fe200078e0a02 */
[----:B------:R-:W-:Y:S01]  /*0440*/  LOP3.LUT R11, R11, 0x3ffffffc, RZ, 0xc0, !PT ;  /* 0x3ffffffc0b0b7812 */ /* 0x000fe200078ec0ff */
[----:B------:R-:W-:Y:S01]  /*0450*/  UMOV UR18, 0x80 ;  /* 0x0000008000127882 */ /* 0x000fe20000000000 */
[----:B------:R3:W3:Y:S01]  /*0460*/  SHFL.IDX PT, R97, R5, RZ, 0x1f ;  /* 0x00001fff05617589 */ /* 0x0006e200000e0000 */
[----:B------:R-:W-:Y:S01]  /*0470*/  NOP ;  /* 0x0000000000007918 */ /* 0x000fe20000000000 */
[----:B------:R-:W-:Y:S01]  /*0480*/  SHF.R.S32.HI R9, RZ, 0x1f, R4 ;  /* 0x0000001fff097819 */ /* 0x000fe20000011404 */
[----:B------:R-:W-:Y:S01]  /*0490*/  IMAD.IADD R11, R6, 0x1, -R11 ;  /* 0x00000001060b7824 */ /* 0x000fe200078e0a0b */
[----:B------:R-:W-:Y:S01]  /*04a0*/  NOP ;  /* 0x0000000000007918 */ /* 0x000fe20000000000 */
[----:B------:R-:W-:Y:S01]  /*04b0*/  ULDC UR17, c[0x0][0x148] ;  /* 0x0000520000117ab9 */ /* 0x000fe20000000800 */
[----:B------:R-:W-:Y:S01]  /*04c0*/  LEA.HI R2, R9, R4, RZ, 0x3 ;  /* 0x0000000409027211 */ /* 0x000fe200078f18ff */
[----:B------:R-:W-:Y:S01]  /*04d0*/  IMAD.MOV.U32 R23, RZ, RZ, 0x1 ;  /* 0x00000001ff177424 */ /* 0x000fe200078e00ff */
[----:B-----5:R-:W-:-:S02]  /*04e0*/  I2FP.F32.U32 R10, UR15 ;  /* 0x0000000f000a7c45 */ /* 0x020fc40008201000 */
[--C-:B------:R-:W-:Y:S02]  /*04f0*/  SHF.R.S32.HI R7, RZ, 0x3, R2.reuse ;  /* 0x00000003ff077819 */ /* 0x100fe40000011402 */
[----:B------:R-:W-:Y:S01]  /*0500*/  SHF.R.S32.HI R2, RZ, 0x1f, R2 ;  /* 0x0000001fff027819 */ /* 0x000fe20000011402 */
[----:B------:R-:W-:Y:S01]  /*0510*/  FMUL R10, R10, UR4 ;  /* 0x000000040a0a7c20 */ /* 0x000fe20008400000 */
[----:B-1----:R-:W-:Y:S02]  /*0520*/  ISETP.NE.OR P0, PT, R12, RZ, !P0 ;  /* 0x000000ff0c00720c */ /* 0x002fe40004705670 */
[----:B------:R-:W-:Y:S02]  /*0530*/  LEA.HI R2, R2, R7, RZ, 0x2 ;  /* 0x0000000702027211 */ /* 0x000fe400078f10ff */
[----:B0-----:R-:W-:Y:S01]  /*0540*/  I2FP.F32.U32 R0, UR8 ;  /* 0x0000000800007c45 */ /* 0x001fe20008201000 */
[----:B------:R-:W0:Y:S01]  /*0550*/  F2I.U32.TRUNC.NTZ R10, R10 ;  /* 0x0000000a000a7305 */ /* 0x000e22000020f000 */
[----:B------:R-:W-:-:S02]  /*0560*/  LOP3.LUT R2, R2, 0xfffffffc, RZ, 0xc0, !PT ;  /* 0xfffffffc02027812 */ /* 0x000fc400078ec0ff */
[----:B--2---:R-:W-:Y:S01]  /*0570*/  ISETP.NE.OR P1, PT, R8, RZ, !P1 ;  /* 0x000000ff0800720c */ /* 0x004fe20004f25670 */
[----:B------:R-:W-:Y:S01]  /*0580*/  FMUL R0, R0, UR5 ;  /* 0x0000000500007c20 */ /* 0x000fe20008400000 */
[----:B------:R-:W-:Y:S01]  /*0590*/  ISETP.NE.AND P2, PT, RZ, UR19, PT ;  /* 0x00000013ff007c0c */ /* 0x000fe2000bf45270 */
[----:B------:R-:W-:Y:S02]  /*05a0*/  IMAD.IADD R2, R7, 0x1, -R2 ;  /* 0x0000000107027824 */ /* 0x000fe400078e0a02 */
[----:B------:R-:W-:Y:S02]  /*05b0*/  VOTEU.ALL UP0, P0 ;  /* 0x00000000003f7886 */ /* 0x000fe40000000000 */
[----:B------:R-:W-:Y:S01]  /*05c0*/  IMAD R2, R11, 0x4, R2 ;  /* 0x000000040b027824 */ /* 0x000fe200078e0202 */
[----:B------:R-:W1:Y:S02]  /*05d0*/  F2I.U32.TRUNC.NTZ R0, R0 ;  /* 0x0000000000007305 */ /* 0x000e64000020f000 */
[----:B------:R-:W2:Y:S01]  /*05e0*/  @!UP0 S2UR UR11, SR_CgaCtaId ;  /* 0x00000000000b89c3 */ /* 0x000ea20000008800 */
[----:B------:R-:W-:Y:S01]  /*05f0*/  @!UP0 UMOV UR10, 0x400 ;  /* 0x00000400000a8882 */ /* 0x000fe20000000000 */
[----:B0-----:R-:W-:Y:S01]  /*0600*/  R2UR UR4, R10 ;  /* 0x000000000a0472ca */ /* 0x001fe200000e0000 */
[----:B------:R-:W-:Y:S01]  /*0610*/  VOTEU.ALL UP1, P1 ;  /* 0x00000000003f7886 */ /* 0x000fe20000820000 */
[----:B------:R-:W-:Y:S01]  /*0620*/  SHF.R.S32.HI R7, RZ, 0x1f, R2 ;  /* 0x0000001fff077819 */ /* 0x000fe20000011402 */
[----:B------:R-:W-:Y:S01]  /*0630*/  VOTEU.ALL UP2, P1 ;  /* 0x00000000003f7886 */ /* 0x000fe20000840000 */
[----:B------:R-:W-:Y:S01]  /*0640*/  VOTEU.ALL UP3, P1 ;  /* 0x00000000003f7886 */ /* 0x000fe20000860000 */
[----:B------:R-:W-:Y:S01]  /*0650*/  VOTEU.ALL UP4, P1 ;  /* 0x00000000003f7886 */ /* 0x000fe20000880000 */
[----:B------:R-:W-:Y:S01]  /*0660*/  LEA.HI R7, R7, R2, RZ, 0x2 ;  /* 0x0000000207077211 */ /* 0x000fe200078f10ff */
[----:B------:R-:W0:Y:S01]  /*0670*/  @!UP1 S2UR UR16, SR_CgaCtaId ;  /* 0x00000000001099c3 */ /* 0x000e220000008800 */
[----:B------:R-:W-:Y:S01]  /*0680*/  @!UP1 UMOV UR13, 0x400 ;  /* 0x00000400000d9882 */ /* 0x000fe20000000000 */
[----:B------:R-:W-:Y:S01]  /*0690*/  VOTEU.ALL UP5, P1 ;  /* 0x00000000003f7886 */ /* 0x000fe200008a0000 */
[----:B------:R-:W-:Y:S01]  /*06a0*/  LOP3.LUT R11, R7, 0xfffffffc, RZ, 0xc0, !PT ;  /* 0xfffffffc070b7812 */ /* 0x000fe200078ec0ff */
[----:B------:R-:W-:Y:S01]  /*06b0*/  IMAD.SHL.U32 R7, R2, 0x4, RZ ;  /* 0x0000000402077824 */ /* 0x000fe200078e00ff */
[----:B-1----:R-:W-:Y:S01]  /*06c0*/  R2UR UR9, R0 ;  /* 0x00000000000972ca */ /* 0x002fe200000e0000 */
[----:B------:R-:W-:-:S02]  /*06d0*/  UIADD3 UR4, -UR4, URZ, URZ ;  /* 0x0000003f04047290 */ /* 0x000fc4000fffe13f */
[----:B------:R-:W1:Y:S01]  /*06e0*/  LDC R0, c[0x0][0x140] ;  /* 0x00005000ff007b82 */ /* 0x000e620000000800 */
[C---:B------:R-:W-:Y:S01]  /*06f0*/  IMAD.IADD R11, R2.reuse, 0x1, -R11 ;  /* 0x00000001020b7824 */ /* 0x040fe200078e0a0b */
[----:B------:R-:W-:Y:S01]  /*0700*/  UIMAD UR7, UR7, UR4, UR15 ;  /* 0x00000004070772a4 */ /* 0x000fe2000f8e020f */
[----:B------:R-:W-:Y:S02]  /*0710*/  LOP3.LUT R22, R2, 0xc, R7, 0x78, !PT ;  /* 0x0000000c02167812 */ /* 0x000fe400078e7807 */
[----:B------:R-:W-:Y:S02]  /*0720*/  UMOV UR4, 0x20 ;  /* 0x0000002000047882 */ /* 0x000fe40000000000 */
[----:B------:R-:W-:-:S04]  /*0730*/  @!UP0 UIADD3 UR4, -UR4, 0x100000, URZ ;  /* 0x0010000004048890 */ /* 0x000fc8000fffe13f */
[----:B------:R-:W-:Y:S02]  /*0740*/  @!UP0 USHF.L.U32 UR5, UR4, 0xb, URZ ;  /* 0x0000000b04058899 */ /* 0x000fe4000800063f */
[----:B------:R-:W-:Y:S01]  /*0750*/  @!UP0 USHF.L.U32 UR4, UR4, 0x1, URZ ;  /* 0x0000000104048899 */ /* 0x000fe2000800063f */
[----:B------:R-:W-:Y:S01]  /*0760*/  ISETP.NE.AND P3, PT, R11, UR7, PT ;  /* 0x000000070b007c0c */ /* 0x000fe2000bf65270 */
[----:B--2---:R-:W-:Y:S02]  /*0770*/  @!UP0 ULEA UR12, UR11, UR10, 0x18 ;  /* 0x0000000a0b0c8291 */ /* 0x004fe4000f8ec03f */
[----:B------:R-:W-:-:S04]  /*0780*/  @!UP1 UIADD3 UR10, -UR18, 0x100000, URZ ;  /* 0x00100000120a9890 */ /* 0x000fc8000fffe13f */
[----:B------:R-:W-:Y:S02]  /*0790*/  @!UP1 USHF.L.U32 UR11, UR10, 0xb, URZ ;  /* 0x0000000b0a0b9899 */ /* 0x000fe4000800063f */
[----:B------:R-:W-:Y:S01]  /*07a0*/  @!UP1 USHF.L.U32 UR10, UR10, 0x1, URZ ;  /* 0x000000010a0a9899 */ /* 0x000fe2000800063f */
[----:B------:R-:W-:Y:S01]  /*07b0*/  VOTEU.ALL UP0, P0 ;  /* 0x00000000003f7886 */ /* 0x000fe20000000000 */
[----:B------:R-:W-:Y:S02]  /*07c0*/  UIADD3 UR9, -UR9, URZ, URZ ;  /* 0x0000003f09097290 */ /* 0x000fe4000fffe13f */
[----:B0-----:R-:W-:Y:S01]  /*07d0*/  @!UP1 ULEA UR13, UR16, UR13, 0x18 ;  /* 0x0000000d100d9291 */ /* 0x001fe2000f8ec03f */
[----:B------:R-:W-:Y:S01]  /*07e0*/  VOTEU.ALL UP1, P0 ;  /* 0x00000000003f7886 */ /* 0x000fe20000020000 */
[----:B------:R-:W-:Y:S02]  /*07f0*/  LOP3.LUT P0, RZ, R4, 0x7, RZ, 0xc0, !PT ;  /* 0x0000000704ff7812 */ /* 0x000fe4000780c0ff */
[----:B---3--:R-:W-:Y:S01]  /*0800*/  @P3 SHF.R.S32.HI R5, RZ, 0x1f, R22 ;  /* 0x0000001fff053819 */ /* 0x008fe20000011416 */
[----:B------:R-:W0:Y:S02]  /*0810*/  FENCE.VIEW.ASYNC.S ;  /* 0x00000000000073c6 */ /* 0x000e240000000000 */
[----:B0-----:R-:W0:Y:S01]  /*0820*/  @!UP0 SYNCS.EXCH.64 URZ, [UR12+0x50], UR4 ;  /* 0x000050040c3f85b2 */ /* 0x001e220008000100 */
[----:B------:R-:W-:-:S02]  /*0830*/  ISETP.LT.U32.AND P0, PT, R22, 0x4, !P0 ;  /* 0x000000041600780c */ /* 0x000fc40004701070 */
[----:B------:R-:W-:Y:S02]  /*0840*/  @P3 LEA.HI R5, R5, R22, RZ, 0x2 ;  /* 0x0000001605053211 */ /* 0x000fe400078f10ff */
[----:B-1----:R-:W-:Y:S02]  /*0850*/  ISETP.EQ.U32.AND P1, PT, R0, 0x1, PT ;  /* 0x000000010000780c */ /* 0x002fe40003f22070 */
[----:B------:R-:W-:Y:S02]  /*0860*/  @P3 SHF.R.S32.HI R5, RZ, 0x2, R5 ;  /* 0x00000002ff053819 */ /* 0x000fe40000011405 */
[----:B------:R-:W-:Y:S01]  /*0870*/  SEL R0, RZ, 0x1, !P0 ;  /* 0x00000001ff007807 */ /* 0x000fe20004000000 */
[----:B------:R1:W2:Y:S01]  /*0880*/  @!UP1 SYNCS.EXCH.64 URZ, [UR12+0x58], UR4 ;  /* 0x000058040c3f95b2 */ /* 0x0002a20008000100 */
[----:B------:R-:W-:Y:S01]  /*0890*/  NOP ;  /* 0x0000000000007918 */ /* 0x000fe20000000000 */
[----:B-1----:R-:W-:Y:S01]  /*08a0*/  UIMAD UR4, UR17, UR9, UR8 ;  /* 0x00000009110472a4 */ /* 0x002fe2000f8e0208 */
[----:B------:R1:W3:Y:S05]  /*08b0*/  @!UP2 SYNCS.EXCH.64 URZ, [UR13+0x30], UR10 ;  /* 0x0000300a0d3fa5b2 */ /* 0x0002ea0008000100 */
[----:B------:R-:W-:-:S04]  /*08c0*/  @P3 ISETP.NE.AND P4, PT, R5, UR4, PT ;  /* 0x0000000405003c0c */ /* 0x000fc8000bf85270 */
[----:B------:R-:W-:-:S04]  /*08d0*/  @P3 SEL R23, RZ, 0x1, P4 ;  /* 0x00000001ff173807 */ /* 0x000fc80002000000 */
[----:B------:R-:W-:Y:S01]  /*08e0*/  LOP3.LUT R23, R23, R0, RZ, 0xc0, !PT ;  /* 0x0000000017177212 */ /* 0x000fe200078ec0ff */
[----:B------:R1:W0:Y:S01]  /*08f0*/  @!UP3 SYNCS.EXCH.64 URZ, [UR13+0x38], UR10 ;  /* 0x0000380a0d3fb5b2 */ /* 0x0002220008000100 */
[----:B------:R1:W0:Y:S01]  /*0900*/  @!UP4 SYNCS.EXCH.64 URZ, [UR13+0x40], UR10 ;  /* 0x0000400a0d3fc5b2 */ /* 0x0002220008000100 */
[----:B------:R1:W0:Y:S01]  /*0910*/  @!UP5 SYNCS.EXCH.64 URZ, [UR13+0x48], UR10 ;  /* 0x0000480a0d3fd5b2 */ /* 0x0002220008000100 */
[----:B------:R-:W-:Y:S01]  /*0920*/  NOP ;  /* 0x0000000000007918 */ /* 0x000fe20000000000 */
[----:B-1----:R-:W-:Y:S05]  /*0930*/  @!P1 BRA `(.L_x_3) ;  /* 0x0000000000089947 */ /* 0x002fea0003800000 */
[----:B0-234-:R-:W-:Y:S01]  /*0940*/  UCGABAR_ARV ;  /* 0x00000000000079c7 */ /* 0x01dfe20008000000 */
[----:B------:R-:W-:Y:S05]  /*0950*/  BRA `(.L_x_4) ;  /* 0x0000000000047947 */ /* 0x000fea0003800000 */
.L_x_3:
[----:B0-234-:R-:W-:Y:S01]  /*0960*/  NOP ;  /* 0x0000000000007918 */ /* 0x01dfe20000000000 */
.L_x_4:
[----:B------:R-:W-:Y:S01]  /*0970*/  ULDC.64 UR4, c[0x0][0x598] ;  /* 0x0001660000047ab9 */ /* 0x000fe20000000a00 */
[----:B------:R-:W-:Y:S01]  /*0980*/  ULDC.64 UR52, c[0x0][0x208] ;  /* 0x0000820000347ab9 */ /* 0x000fe20000000a00 */
[----:B------:R-:W-:-:S04]  /*0990*/  ISETP.NE.U32.AND P0, PT, RZ, UR4, PT ;  /* 0x00000004ff007c0c */ /* 0x000fc8000bf05070 */
[----:B------:R-:W-:-:S13]  /*09a0*/  ISETP.NE.AND.EX P0, PT, RZ, UR5, PT, P0 ;  /* 0x00000005ff007c0c */ /* 0x000fda000bf05300 */
[----:B------:R-:W-:Y:S05]  /*09b0*/  @!P0 BRA `(.L_x_5) ;  /* 0x00000000001c8947 */ /* 0x000fea0003800000 */
[----:B------:R-:W0:Y:S02]  /*09c0*/  LDC.64 R6, c[0x0][0x598] ;  /* 0x00016600ff067b82 */ /* 0x000e240000000a00 */
[----:B0-----:R-:W2:Y:S02]  /*09d0*/  LDG.E.64 R6, desc[UR52][R6.64] ;  /* 0x0000003406067981 */ /* 0x001ea4000c1e1b00 */
[----:B--2---:R-:W-:-:S04]  /*09e0*/  ISETP.NE.U32.AND P0, PT, R6, RZ, PT ;  /* 0x000000ff0600720c */ /* 0x004fc80003f05070 */
[----:B------:R-:W-:-:S13]  /*09f0*/  ISETP.NE.AND.EX P0, PT, R7, RZ, PT, P0 ;  /* 0x000000ff0700720c */ /* 0x000fda0003f05300 */
[----:B------:R-:W-:Y:S05]  /*0a00*/  @!P0 BRA `(.L_x_5) ;  /* 0x0000000000088947 */ /* 0x000fea0003800000 */
[----:B------:R0:W5:Y:S01]  /*0a10*/  LD.E R88, desc[UR52][R6.64] ;  /* 0x0000003406587980 */ /* 0x000162000c101900 */
[----:B------:R-:W-:Y:S05]  /*0a20*/  BRA `(.L_x_6) ;  /* 0x0000000000247947 */ /* 0x000fea0003800000 */
.L_x_5:
[----:B------:R-:W-:Y:S02]  /*0a30*/  ULDC.64 UR4, c[0x0][0x588] ;  /* 0x0001620000047ab9 */ /* 0x000fe40000000a00 */
[----:B------:R-:W-:-:S04]  /*0a40*/  ISETP.NE.U32.AND P0, PT, RZ, UR4, PT ;  /* 0x00000004ff007c0c */ /* 0x000fc8000bf05070 */
[----:B------:R-:W-:-:S13]  /*0a50*/  ISETP.NE.AND.EX P0, PT, RZ, UR5, PT, P0 ;  /* 0x00000005ff007c0c */ /* 0x000fda000bf05300 */
[----:B------:R-:W-:Y:S05]  /*0a60*/  @!P0 BRA `(.L_x_7) ;  /* 0x00000000000c8947 */ /* 0x000fea0003800000 */
[----:B------:R-:W0:Y:S02]  /*0a70*/  LDC.64 R88, c[0x0][0x588] ;  /* 0x00016200ff587b82 */ /* 0x000e240000000a00 */
[----:B0-----:R1:W5:Y:S01]  /*0a80*/  LDG.E R88, desc[UR52][R88.64] ;  /* 0x0000003458587981 */ /* 0x001362000c1e1900 */
[----:B------:R-:W-:Y:S05]  /*0a90*/  BRA `(.L_x_6) ;  /* 0x0000000000087947 */ /* 0x000fea0003800000 */
.L_x_7:
[----:B------:R-:W-:Y:S02]  /*0aa0*/  ULDC UR4, c[0x0][0x580] ;  /* 0x0001600000047ab9 */ /* 0x000fe40000000800 */
[----:B------:R-:W-:-:S07]  /*0ab0*/  IMAD.U32 R88, RZ, RZ, UR4 ;  /* 0x00000004ff587e24 */ /* 0x000fce000f8e00ff */
.L_x_6:
[----:B------:R-:W-:Y:S02]  /*0ac0*/  ULDC.64 UR4, c[0x0][0x5a0] ;  /* 0x0001680000047ab9 */ /* 0x000fe40000000a00 */
[----:B------:R-:W-:-:S04]  /*0ad0*/  ISETP.NE.U32.AND P0, PT, RZ, UR4, PT ;  /* 0x00000004ff007c0c */ /* 0x000fc8000bf05070 */
[----:B------:R-:W-:-:S13]  /*0ae0*/  ISETP.NE.AND.EX P0, PT, RZ, UR5, PT, P0 ;  /* 0x00000005ff007c0c */ /* 0x000fda000bf05300 */
[----:B------:R-:W-:Y:S05]  /*0af0*/  @!P0 BRA `(.L_x_8) ;  /* 0x00000000001c8947 */ /* 0x000fea0003800000 */
[----:B0-----:R-:W0:Y:S02]  /*0b00*/  LDC.64 R6, c[0x0][0x5a0] ;  /* 0x00016800ff067b82 */ /* 0x001e240000000a00 */
[----:B0-----:R-:W2:Y:S02]  /*0b10*/  LDG.E.64 R6, desc[UR52][R6.64] ;  /* 0x0000003406067981 */ /* 0x001ea4000c1e1b00 */
[----:B--2---:R-:W-:-:S04]  /*0b20*/  ISETP.NE.U32.AND P0, PT, R6, RZ, PT ;  /* 0x000000ff0600720c */ /* 0x004fc80003f05070 */
[----:B------:R-:W-:-:S13]  /*0b30*/  ISETP.NE.AND.EX P0, PT, R7, RZ, PT, P0 ;  /* 0x000000ff0700720c */ /* 0x000fda0003f05300 */
[----:B------:R-:W-:Y:S05]  /*0b40*/  @!P0 BRA `(.L_x_8) ;  /* 0x0000000000088947 */ /* 0x000fea0003800000 */
[----:B-1----:R0:W5:Y:S01]  /*0b50*/  LD.E R89, desc[UR52][R6.64] ;  /* 0x0000003406597980 */ /* 0x002162000c101900 */
[----:B------:R-:W-:Y:S05]  /*0b60*/  BRA `(.L_x_9) ;  /* 0x0000000000247947 */ /* 0x000fea0003800000 */
.L_x_8:
[----:B------:R-:W-:Y:S02]  /*0b70*/  ULDC.64 UR4, c[0x0][0x590] ;  /* 0x0001640000047ab9 */ /* 0x000fe40000000a00 */
[----:B------:R-:W-:-:S04]  /*0b80*/  ISETP.NE.U32.AND P0, PT, RZ, UR4, PT ;  /* 0x00000004ff007c0c */ /* 0x000fc8000bf05070 */
[----:B------:R-:W-:-:S13]  /*0b90*/  ISETP.NE.AND.EX P0, PT, RZ, UR5, PT, P0 ;  /* 0x00000005ff007c0c */ /* 0x000fda000bf05300 */
[----:B------:R-:W-:Y:S05]  /*0ba0*/  @!P0 BRA `(.L_x_10) ;  /* 0x00000000000c8947 */ /* 0x000fea0003800000 */
[----:B0-----:R-:W1:Y:S02]  /*0bb0*/  LDC.64 R6, c[0x0][0x590] ;  /* 0x00016400ff067b82 */ /* 0x001e640000000a00 */
[----:B-1----:R1:W5:Y:S01]  /*0bc0*/  LDG.E R89, desc[UR52][R6.64] ;  /* 0x0000003406597981 */ /* 0x002362000c1e1900 */
[----:B------:R-:W-:Y:S05]  /*0bd0*/  BRA `(.L_x_9) ;  /* 0x0000000000087947 */ /* 0x000fea0003800000 */
.L_x_10:
[----:B------:R-:W-:Y:S02]  /*0be0*/  ULDC UR4, c[0x0][0x584] ;  /* 0x0001610000047ab9 */ /* 0x000fe40000000800 */
[----:B-1----:R-:W-:-:S07]  /*0bf0*/  IMAD.U32 R89, RZ, RZ, UR4 ;  /* 0x00000004ff597e24 */ /* 0x002fce000f8e00ff */
.L_x_9:
[----:B------:R-:W-:Y:S01]  /*0c00*/  ULDC UR4, c[0x0][0x65c] ;  /* 0x0001970000047ab9 */ /* 0x000fe20000000800 */
[----:B01----:R-:W0:Y:S01]  /*0c10*/  LDC.64 R6, c[0x0][0x650] ;  /* 0x00019400ff067b82 */ /* 0x003e220000000a00 */
[----:B------:R-:W-:Y:S01]  /*0c20*/  UISETP.NE.AND UP2, UPT, UR4, 0x1, UPT ;  /* 0x000000010400788c */ /* 0x000fe2000bf45270 */
[----:B------:R-:W-:Y:S01]  /*0c30*/  IMAD.MOV.U32 R18, RZ, RZ, -0x1 ;  /* 0xffffffffff127424 */ /* 0x000fe200078e00ff */
[----:B------:R-:W-:Y:S01]  /*0c40*/  UISETP.NE.AND UP0, UPT, UR19, 0x2, UPT ;  /* 0x000000021300788c */ /* 0x000fe2000bf05270 */
[----:B------:R-:W-:Y:S01]  /*0c50*/  IMAD.MOV.U32 R2, RZ, RZ, -0x1 ;  /* 0xffffffffff027424 */ /* 0x000fe200078e00ff */
[----:B------:R-:W-:Y:S01]  /*0c60*/  UP2UR UR45, UPR, URZ, 0x4 ;  /* 0x000000043f2d7883 */ /* 0x000fe20008000000 */
[----:B------:R-:W-:-:S06]  /*0c70*/  IMAD.MOV.U32 R19, RZ, RZ, -0x1 ;  /* 0xffffffffff137424 */ /* 0x000fcc00078e00ff */
[----:B------:R-:W-:Y:S01]  /*0c80*/  @UP2 ULDC UR12, c[0x0][0x10] ;  /* 0x00000400000c2ab9 */ /* 0x000fe20000000800 */
[----:B------:R-:W-:Y:S01]  /*0c90*/  @UP2 UMOV UR4, UR8 ;  /* 0x0000000800042c82 */ /* 0x000fe20008000000 */
[----:B------:R-:W-:Y:S01]  /*0ca0*/  @UP2 UMOV UR5, URZ ;  /* 0x0000003f00052c82 */ /* 0x000fe20008000000 */
[----:B------:R-:W-:Y:S01]  /*0cb0*/  @!UP2 ULDC UR16, c[0x0][0xc] ;  /* 0x000003000010aab9 */ /* 0x000fe20000000800 */
[----:B------:R-:W-:Y:S01]  /*0cc0*/  @UP2 UIMAD.WIDE.U32 UR12, UR15, UR12, UR4 ;  /* 0x0000000c0f0c22a5 */ /* 0x000fe2000f8e0004 */
[----:B------:R-:W-:Y:S02]  /*0cd0*/  ULDC UR10, c[0x0][0xc] ;  /* 0x00000300000a7ab9 */ /* 0x000fe40000000800 */
[----:B------:R-:W-:Y:S01]  /*0ce0*/  @UP2 UMOV UR4, URZ ;  /* 0x0000003f00042c82 */ /* 0x000fe20008000000 */
[----:B------:R-:W-:Y:S01]  /*0cf0*/  UMOV UR5, URZ ;  /* 0x0000003f00057c82 */ /* 0x000fe20008000000 */
[----:B------:R-:W-:Y:S01]  /*0d00*/  @UP2 UIADD3 UR18, UR13, UR4, URZ ;  /* 0x000000040d122290 */ /* 0x000fe2000fffe03f */
[----:B------:R-:W-:-:S02]  /*0d10*/  ULDC UR11, c[0x0][0x10] ;  /* 0x00000400000b7ab9 */ /* 0x000fc40000000800 */
[----:B------:R-:W-:Y:S01]  /*0d20*/  UMOV UR4, UR15 ;  /* 0x0000000f00047c82 */ /* 0x000fe20008000000 */
[----:B------:R-:W-:Y:S02]  /*0d30*/  UIMAD.WIDE.U32 UR10, UR10, UR11, URZ ;  /* 0x0000000b0a0a72a5 */ /* 0x000fe4000f8e003f */
[----:B------:R-:W-:Y:S01]  /*0d40*/  @!UP2 UIMAD.WIDE.U32 UR4, UR8, UR16, UR4 ;  /* 0x000000100804a2a5 */ /* 0x000fe2000f8e0004 */
[----:B------:R-:W-:Y:S02]  /*0d50*/  ULDC UR13, c[0x0][0x14] ;  /* 0x00000500000d7ab9 */ /* 0x000fe40000000800 */
[----:B------:R-:W-:Y:S02]  /*0d60*/  UIMAD.WIDE.U32 UR54, UR10, UR13, URZ ;  /* 0x0000000d0a3672a5 */ /* 0x000fe4000f8e003f */
[----:B------:R-:W-:Y:S02]  /*0d70*/  UIMAD UR37, UR11, UR13, URZ ;  /* 0x0000000d0b2572a4 */ /* 0x000fe4000f8e023f */
[----:B------:R-:W-:Y:S01]  /*0d80*/  @!UP2 UMOV UR12, UR4 ;  /* 0x00000004000cac82 */ /* 0x000fe20008000000 */
[----:B------:R-:W-:Y:S01]  /*0d90*/  @!UP2 UMOV UR18, UR5 ;  /* 0x000000050012ac82 */ /* 0x000fe20008000000 */
[----:B------:R-:W-:-:S02]  /*0da0*/  UIADD3 UR37, UR55, UR37, URZ ;  /* 0x0000002537257290 */ /* 0x000fc4000fffe03f */
[----:B------:R-:W-:-:S04]  /*0db0*/  UIADD3 UR4, UP1, UR12, UR54, URZ ;  /* 0x000000360c047290 */ /* 0x000fc8000ff3e03f */
[----:B------:R-:W-:Y:S02]  /*0dc0*/  UIADD3.X UR5, UR18, UR37, URZ, UP1, !UPT ;  /* 0x0000002512057290 */ /* 0x000fe40008ffe43f */
[----:B------:R-:W-:Y:S02]  /*0dd0*/  USEL UR4, UR4, UR12, !UP0 ;  /* 0x0000000c04047287 */ /* 0x000fe4000c000000 */
[----:B------:R-:W-:-:S04]  /*0de0*/  USEL UR5, UR5, UR18, !UP0 ;  /* 0x0000001205057287 */ /* 0x000fc8000c000000 */
[----:B0-----:R-:W-:Y:S01]  /*0df0*/  ISETP.LE.U32.AND P0, PT, R6, UR4, PT ;  /* 0x0000000406007c0c */ /* 0x001fe2000bf03070 */
[----:B------:R-:W-:Y:S02]  /*0e00*/  IMAD.U32 R16, RZ, RZ, UR4 ;  /* 0x00000004ff107e24 */ /* 0x000fe4000f8e00ff */
[----:B------:R-:W-:Y:S02]  /*0e10*/  IMAD.U32 R0, RZ, RZ, UR5 ;  /* 0x00000005ff007e24 */ /* 0x000fe4000f8e00ff */
[----:B------:R-:W-:-:S03]  /*0e20*/  IMAD.U32 R17, RZ, RZ, UR5 ;  /* 0x00000005ff117e24 */ /* 0x000fc6000f8e00ff */
[----:B------:R-:W-:Y:S02]  /*0e30*/  ISETP.GE.U32.AND.EX P0, PT, R0, R7, PT, P0 ;  /* 0x000000070000720c */ /* 0x000fe40003f06100 */
[----:B------:R-:W-:-:S11]  /*0e40*/  PRMT R0, RZ, 0x7610, R0 ;  /* 0x00007610ff007816 */ /* 0x000fd60000000000 */
[----:B------:R-:W-:Y:S05]  /*0e50*/  @P0 BRA `(.L_x_11) ;  /* 0x0000000400500947 */ /* 0x000fea0003800000 */
[----:B------:R-:W-:Y:S01]  /*0e60*/  ULDC.64 UR18, c[0x0][0x628] ;  /* 0x00018a0000127ab9 */ /* 0x000fe20000000a00 */
[C---:B------:R-:W-:Y:S01]  /*0e70*/  R2UR UR20, R16.reuse ;  /* 0x00000000101472ca */ /* 0x040fe200000e0000 */
[----:B------:R-:W-:Y:S01]  /*0e80*/  ULDC UR16, c[0x0][0x630] ;  /* 0x00018c0000107ab9 */ /* 0x000fe20000000800 */
[----:B------:R-:W-:Y:S02]  /*0e90*/  ISETP.NE.U32.AND P0, PT, RZ, UR18, PT ;  /* 0x00000012ff007c0c */ /* 0x000fe4000bf05070 */
[----:B------:R-:W-:Y:S02]  /*0ea0*/  R2UR UR4, R16 ;  /* 0x00000000100472ca */ /* 0x000fe400000e0000 */
[----:B------:R-:W-:Y:S02]  /*0eb0*/  ISETP.NE.AND.EX P0, PT, RZ, UR19, PT, P0 ;  /* 0x00000013ff007c0c */ /* 0x000fe4000bf05300 */
[----:B------:R-:W-:-:S11]  /*0ec0*/  R2UR UR5, R17 ;  /* 0x00000000110572ca */ /* 0x000fd600000e0000 */
[----:B------:R-:W-:Y:S05]  /*0ed0*/  @!P0 BRA `(.L_x_12) ;  /* 0x0000000000308947 */ /* 0x000fea0003800000 */
[----:B------:R-:W-:Y:S01]  /*0ee0*/  R2UR UR4, R16 ;  /* 0x00000000100472ca */ /* 0x000fe200000e0000 */
[----:B------:R-:W-:Y:S01]  /*0ef0*/  ULDC UR12, c[0x0][0x634] ;  /* 0x00018d00000c7ab9 */ /* 0x000fe20000000800 */
[----:B------:R-:W-:-:S11]  /*0f00*/  R2UR UR15, R17 ;  /* 0x00000000110f72ca */ /* 0x000fd600000e0000 */
[----:B------:R-:W-:-:S04]  /*0f10*/  UIADD3 UR12, UP1, UR4, UR12, URZ ;  /* 0x0000000c040c7290 */ /* 0x000fc8000ff3e03f */
[----:B------:R-:W-:-:S04]  /*0f20*/  UIADD3.X UR15, URZ, UR15, URZ, UP1, !UPT ;  /* 0x0000000f3f0f7290 */ /* 0x000fc80008ffe43f */
[----:B------:R-:W-:-:S04]  /*0f30*/  UIMAD.WIDE.U32 UR4, UR15, UR18, URZ ;  /* 0x000000120f0472a5 */ /* 0x000fc8000f8e003f */
[----:B------:R-:W-:Y:S02]  /*0f40*/  UIMAD.WIDE.U32 UR10, UP1, UR12, UR19, UR4 ;  /* 0x000000130c0a72a5 */ /* 0x000fe4000f820004 */
[----:B------:R-:W-:Y:S02]  /*0f50*/  UIMAD.WIDE.U32 UR4, UR12, UR18, URZ ;  /* 0x000000120c0472a5 */ /* 0x000fe4000f8e003f */
[----:B------:R-:W-:Y:S02]  /*0f60*/  UIADD3.X UR13, URZ, URZ, URZ, UP1, !UPT ;  /* 0x0000003f3f0d7290 */ /* 0x000fe40008ffe43f */
[----:B------:R-:W-:Y:S01]  /*0f70*/  UIADD3 URZ, UP1, UR5, UR10, URZ ;  /* 0x0000000a053f7290 */ /* 0x000fe2000ff3e03f */
[----:B------:R-:W-:-:S03]  /*0f80*/  UMOV UR12, UR11 ;  /* 0x0000000b000c7c82 */ /* 0x000fc60008000000 */
[----:B------:R-:W-:-:S12]  /*0f90*/  UIMAD.WIDE.U32.X UR4, UR15, UR19, UR12, UP1 ;  /* 0x000000130f0472a5 */ /* 0x000fd800088e040c */
.L_x_12:
[----:B------:R-:W-:Y:S01]  /*0fa0*/  USHF.R.U64 UR4, UR4, UR16, UR5 ;  /* 0x0000001004047299 */ /* 0x000fe20008001205 */
[----:B------:R-:W-:Y:S01]  /*0fb0*/  R2UR UR11, R17 ;  /* 0x00000000110b72ca */ /* 0x000fe200000e0000 */
[----:B------:R-:W-:Y:S02]  /*0fc0*/  USHF.R.U32.HI UR5, URZ, UR16, UR5 ;  /* 0x000000103f057299 */ /* 0x000fe40008011605 */
[----:B------:R-:W-:Y:S01]  /*0fd0*/  UIADD3 UR12, UP1, URZ, -UR4, URZ ;  /* 0x800000043f0c7290 */ /* 0x000fe2000ff3e03f */
[----:B------:R-:W-:Y:S01]  /*0fe0*/  ULDC.64 UR18, c[0x0][0x620] ;  /* 0x0001880000127ab9 */ /* 0x000fe20000000a00 */
[----:B------:R-:W-:Y:S02]  /*0ff0*/  UISETP.NE.AND UP2, UPT, UR45, URZ, UPT ;  /* 0x0000003f2d00728c */ /* 0x000fe4000bf45270 */
[----:B------:R-:W-:Y:S01]  /*1000*/  UIADD3.X UR5, URZ, ~UR5, URZ, UP1, !UPT ;  /* 0x800000053f057290 */ /* 0x000fe20008ffe43f */
[----:B------:R-:W-:Y:S01]  /*1010*/  UMOV UR10, UR20 ;  /* 0x00000014000a7c82 */ /* 0x000fe20008000000 */
[----:B------:R-:W-:-:S02]  /*1020*/  ULDC UR13, c[0x0][0x618] ;  /* 0x00018600000d7ab9 */ /* 0x000fc40000000800 */
[----:B------:R-:W-:Y:S02]  /*1030*/  UIMAD UR5, UR5, UR18, URZ ;  /* 0x00000012050572a4 */ /* 0x000fe4000f8e023f */
[----:B------:R-:W-:Y:S02]  /*1040*/  UIMAD.WIDE.U32 UR10, UR12, UR18, UR10 ;  /* 0x000000120c0a72a5 */ /* 0x000fe4000f8e000a */
[----:B------:R-:W-:Y:S02]  /*1050*/  UIMAD UR12, UR12, UR19, UR5 ;  /* 0x000000130c0c72a4 */ /* 0x000fe4000f8e0205 */
[----:B------:R-:W-:Y:S02]  /*1060*/  @UP2 UIMAD UR7, UR17, UR9, UR8 ;  /* 0x00000009110722a4 */ /* 0x000fe4000f8e0208 */
[----:B------:R-:W-:Y:S01]  /*1070*/  UIADD3 UR11, UR11, UR12, URZ ;  /* 0x0000000c0b0b7290 */ /* 0x000fe2000fffe03f */
[----:B------:R-:W-:Y:S01]  /*1080*/  ULDC.64 UR8, c[0x0][0x640] ;  /* 0x0001900000087ab9 */ /* 0x000fe20000000a00 */
[----:B------:R-:W-:-:S02]  /*1090*/  ULDC UR15, c[0x0][0x608] ;  /* 0x00018200000f7ab9 */ /* 0x000fc40000000800 */
[----:B------:R-:W-:Y:S01]  /*10a0*/  USHF.R.U64 UR20, UR10, UR13, UR11 ;  /* 0x0000000d0a147299 */ /* 0x000fe2000800120b */
[----:B------:R-:W-:Y:S01]  /*10b0*/  ISETP.NE.U32.AND P0, PT, RZ, UR8, PT ;  /* 0x00000008ff007c0c */ /* 0x000fe2000bf05070 */
[----:B------:R-:W-:Y:S01]  /*10c0*/  USHF.R.U32.HI UR11, URZ, UR13, UR11 ;  /* 0x0000000d3f0b7299 */ /* 0x000fe2000801160b */
[----:B------:R-:W-:Y:S02]  /*10d0*/  ULDC UR21, c[0x0][0x658] ;  /* 0x0001960000157ab9 */ /* 0x000fe40000000800 */
[----:B------:R-:W-:Y:S01]  /*10e0*/  ISETP.NE.AND.EX P0, PT, RZ, UR9, PT, P0 ;  /* 0x00000009ff007c0c */ /* 0x000fe2000bf05300 */
[----:B------:R-:W-:Y:S02]  /*10f0*/  USHF.R.U64 UR25, UR20, UR15, UR11 ;  /* 0x0000000f14197299 */ /* 0x000fe4000800120b */
[----:B------:R-:W-:Y:S01]  /*1100*/  USHF.R.U32.HI UR11, URZ, UR15, UR11 ;  /* 0x0000000f3f0b7299 */ /* 0x000fe2000801160b */
[----:B------:R-:W-:Y:S01]  /*1110*/  UMOV UR10, 0xffffffff ;  /* 0xffffffff000a7882 */ /* 0x000fe20000000000 */
[----:B------:R-:W-:Y:S01]  /*1120*/  ULDC UR5, c[0x0][0x600] ;  /* 0x0001800000057ab9 */ /* 0x000fe20000000800 */
[----:B------:R-:W-:-:S02]  /*1130*/  USHF.L.U32 UR10, UR10, UR21, URZ ;  /* 0x000000150a0a7299 */ /* 0x000fc4000800063f */
[----:B------:R-:W-:Y:S02]  /*1140*/  USHF.R.U64 UR26, UR25, UR21, UR11 ;  /* 0x00000015191a7299 */ /* 0x000fe4000800120b */
[----:B------:R-:W-:Y:S02]  /*1150*/  ULOP3.LUT UR15, URZ, UR10, URZ, 0x33, !UPT ;  /* 0x0000000a3f0f7292 */ /* 0x000fe4000f8e333f */
[----:B------:R-:W-:Y:S02]  /*1160*/  UIADD3 UR19, UR5, -0x1, URZ ;  /* 0xffffffff05137890 */ /* 0x000fe4000fffe03f */
[----:B------:R-:W-:Y:S01]  /*1170*/  USHF.R.U32.HI UR11, URZ, UR21, UR11 ;  /* 0x000000153f0b7299 */ /* 0x000fe2000801160b */
[----:B------:R-:W-:Y:S01]  /*1180*/  ULDC UR22, c[0x0][0x648] ;  /* 0x0001920000167ab9 */ /* 0x000fe20000000800 */
[----:B------:R-:W-:Y:S01]  /*1190*/  ULDC UR23, c[0x0][0x638] ;  /* 0x00018e0000177ab9 */ /* 0x000fe20000000800 */
[----:B------:R-:W-:Y:S01]  /*11a0*/  UMOV UR24, 0x1 ;  /* 0x0000000100187882 */ /* 0x000fe20000000000 */
[----:B------:R-:W-:Y:S01]  /*11b0*/  UMOV UR10, UR26 ;  /* 0x0000001a000a7c82 */ /* 0x000fe20008000000 */
[----:B------:R-:W-:Y:S07]  /*11c0*/  @!P0 BRA `(.L_x_13) ;  /* 0x0000000000308947 */ /* 0x000fee0003800000 */
[----:B------:R-:W-:Y:S02]  /*11d0*/  ULDC UR16, c[0x0][0x64c] ;  /* 0x0001930000107ab9 */ /* 0x000fe40000000800 */
        /* <DEDUP_REMOVED lines=8> */
[----:B------:R-:W-:-:S07]  /*1260*/  UIMAD.WIDE.U32.X UR8, UR18, UR9, UR16, UP1 ;  /* 0x00000009120872a5 */ /* 0x000fce00088e0410 */
[----:B------:R-:W-:Y:S01]  /*1270*/  UMOV UR10, UR8 ;  /* 0x00000008000a7c82 */ /* 0x000fe20008000000 */
[----:B------:R-:W-:-:S05]  /*1280*/  UMOV UR11, UR9 ;  /* 0x00000009000b7c82 */ /* 0x000fca0008000000 */
.L_x_13:
[----:B------:R-:W-:Y:S01]  /*1290*/  USHF.R.U64 UR9, UR10, UR22, UR11 ;  /* 0x000000160a097299 */ /* 0x000fe2000800120b */
[----:B------:R-:W-:Y:S01]  /*12a0*/  IMAD.MOV.U32 R0, RZ, RZ, 0x1 ;  /* 0x00000001ff007424 */ /* 0x000fe200078e00ff */
[----:B------:R-:W-:Y:S01]  /*12b0*/  USHF.L.U32 UR8, UR24, UR21, URZ ;  /* 0x0000001518087299 */ /* 0x000fe2000800063f */
[----:B------:R-:W-:Y:S01]  /*12c0*/  IMAD.U32 R19, RZ, RZ, UR4 ;  /* 0x00000004ff137e24 */ /* 0x000fe2000f8e00ff */
[----:B------:R-:W-:Y:S02]  /*12d0*/  ULOP3.LUT UR15, UR25, UR15, URZ, 0xc0, !UPT ;  /* 0x0000000f190f7292 */ /* 0x000fe4000f8ec03f */
[----:B------:R-:W-:Y:S02]  /*12e0*/  UIADD3 UR10, -UR9, URZ, URZ ;  /* 0x0000003f090a7290 */ /* 0x000fe4000fffe13f */
[----:B------:R-:W-:Y:S02]  /*12f0*/  UIMAD UR15, UR8, UR9, UR15 ;  /* 0x00000009080f72a4 */ /* 0x000fe4000f8e020f */
[----:B------:R-:W-:-:S02]  /*1300*/  ULOP3.LUT UR19, UR20, UR19, URZ, 0xc0, !UPT ;  /* 0x0000001314137292 */ /* 0x000fc4000f8ec03f */
[----:B------:R-:W-:Y:S01]  /*1310*/  UIMAD UR8, UR10, UR23, UR26 ;  /* 0x000000170a0872a4 */ /* 0x000fe2000f8e021a */
[----:B------:R-:W-:Y:S01]  /*1320*/  ULDC UR9, c[0x0][0x610] ;  /* 0x0001840000097ab9 */ /* 0x000fe20000000800 */
[----:B------:R-:W-:Y:S02]  /*1330*/  UISETP.NE.AND UP1, UPT, UR45, URZ, UPT ;  /* 0x0000003f2d00728c */ /* 0x000fe4000bf25270 */
[----:B------:R-:W-:Y:S02]  /*1340*/  UIMAD UR7, UR15, UR9, UR7 ;  /* 0x000000090f0772a4 */ /* 0x000fe4000f8e0207 */
[----:B------:R-:W-:-:S04]  /*1350*/  UIMAD UR8, UR8, UR5, UR19 ;  /* 0x00000005080872a4 */ /* 0x000fc8000f8e0213 */
[----:B------:R-:W-:Y:S02]  /*1360*/  USEL UR5, UR8, UR7, !UP1 ;  /* 0x0000000708057287 */ /* 0x000fe4000c800000 */
[----:B------:R-:W-:-:S04]  /*1370*/  USEL UR7, UR7, UR8, !UP1 ;  /* 0x0000000807077287 */ /* 0x000fc8000c800000 */
[----:B------:R-:W-:Y:S02]  /*1380*/  IMAD.U32 R2, RZ, RZ, UR5 ;  /* 0x00000005ff027e24 */ /* 0x000fe4000f8e00ff */
[----:B------:R-:W-:-:S07]  /*1390*/  IMAD.U32 R18, RZ, RZ, UR7 ;  /* 0x00000007ff127e24 */ /* 0x000fce000f8e00ff */
.L_x_11:
[----:B------:R-:W-:Y:S05]  /*13a0*/  @!P1 BRA `(.L_x_14) ;  /* 0x00000000000c9947 */ /* 0x000fea0003800000 */
[----:B------:R-:W-:Y:S01]  /*13b0*/  UCGABAR_WAIT ;  /* 0x0000000000007dc7 */ /* 0x000fe20008000000 */
[----:B------:R-:W-:Y:S01]  /*13c0*/  CCTL.IVALL ;  /* 0x00000000ff00798f */ /* 0x000fe20002000000 */
[----:B------:R-:W-:Y:S05]  /*13d0*/  BRA `(.L_x_15) ;  /* 0x0000000000047947 */ /* 0x000fea0003800000 */
.L_x_14:
[----:B------:R-:W-:Y:S06]  /*13e0*/  BAR.SYNC.DEFER_BLOCKING 0x0 ;  /* 0x0000000000007b1d */ /* 0x000fec0000010000 */
.L_x_15:
[----:B------:R-:W-:Y:S02]  /*13f0*/  ULDC UR4, c[0x0][0x28c] ;  /* 0x0000a30000047ab9 */ /* 0x000fe40000000800 */
[----:B------:R-:W-:-:S04]  /*1400*/  UIADD3 UR4, UR4, 0x7f, URZ ;  /* 0x0000007f04047890 */ /* 0x000fc8000fffe03f */
[----:B------:R-:W-:-:S04]  /*1410*/  USHF.R.S32.HI UR5, URZ, 0x1f, UR4 ;  /* 0x0000001f3f057899 */ /* 0x000fc80008011404 */
[----:B------:R-:W-:-:S04]  /*1420*/  ULEA.HI UR5, UR5, UR4, URZ, 0x7 ;  /* 0x0000000405057291 */ /* 0x000fc8000f8f383f */
[----:B------:R-:W-:Y:S01]  /*1430*/  USHF.R.S32.HI UR38, URZ, 0x7, UR5 ;  /* 0x000000073f267899 */ /* 0x000fe20008011405 */
[----:B------:R-:W-:Y:S11]  /*1440*/  @!P2 BRA `(.L_x_16) ;  /* 0x000000600054a947 */ /* 0x000ff60003800000 */
[----:B------:R-:W-:-:S06]  /*1450*/  UISETP.GT.U32.AND UP1, UPT, UR14, 0x1, UPT ;  /* 0x000000010e00788c */ /* 0x000fcc000bf24070 */
[----:B------:R-:W-:-:S13]  /*1460*/  PLOP3.LUT P0, PT, PT, PT, UP1, 0x80, 0x0 ;  /* 0x000000000000781c */ /* 0x000fda0003f0f018 */
[----:B------:R-:W-:Y:S05]  /*1470*/  @P0 EXIT ;  /* 0x000000000000094d */ /* 0x000fea0003800000 */
.L_x_17:
[----:B------:R-:W-:-:S08]  /*1480*/  NOP ;  /* 0x0000000000007918 */ /* 0x000fd00000000000 */
[----:B------:R-:W0:Y:S02]  /*1490*/  USETMAXREG.TRY_ALLOC.CTAPOOL UP1, 0xe8 ;  /* 0x000000e8000079c8 */ /* 0x000e240008020600 */
[----:B0-----:R-:W-:-:S13]  /*14a0*/  PLOP3.LUT P0, PT, PT, PT, UP1, 0x80, 0x0 ;  /* 0x000000000000781c */ /* 0x001fda0003f0f018 */
[----:B------:R-:W-:Y:S05]  /*14b0*/  @!P0 BRA `(.L_x_17) ;  /* 0xfffffffc00f08947 */ /* 0x000fea000383ffff */
[----:B------:R-:W-:-:S13]  /*14c0*/  LOP3.LUT P0, RZ, R0, 0xff, RZ, 0xc0, !PT ;  /* 0x000000ff00ff7812 */ /* 0x000fda000780c0ff */
[----:B------:R-:W-:Y:S05]  /*14d0*/  @!P0 EXIT ;  /* 0x000000000000894d */ /* 0x000fea0003800000 */
[----:B------:R-:W0:Y:S01]  /*14e0*/  S2UR UR5, SR_CgaCtaId ;  /* 0x00000000000579c3 */ /* 0x000e220000008800 */
[CC--:B------:R-:W-:Y:S01]  /*14f0*/  LEA.HI R0, R9.reuse, R4.reuse, RZ, 0x2 ;  /* 0x0000000409007211 */ /* 0x0c0fe200078f10ff */
[----:B------:R-:W-:Y:S01]  /*1500*/  UMOV UR40, 0x400 ;  /* 0x0000040000287882 */ /* 0x000fe20000000000 */
[----:B------:R-:W-:Y:S01]  /*1510*/  LEA.HI R9, R9, R4, RZ, 0x5 ;  /* 0x0000000409097211 */ /* 0x000fe200078f28ff */
[----:B------:R-:W-:Y:S01]  /*1520*/  USHF.R.U32.HI UR4, URZ, 0x1, UR38 ;  /* 0x000000013f047899 */ /* 0x000fe20008011626 */
[--C-:B------:R-:W-:Y:S01]  /*1530*/  SHF.R.S32.HI R90, RZ, 0x2, R0.reuse ;  /* 0x00000002ff5a7819 */ /* 0x100fe20000011400 */
[----:B------:R-:W-:Y:S01]  /*1540*/  ULOP3.LUT UR44, UR38, 0x1, URZ, 0xc0, !UPT ;  /* 0x00000001262c7892 */ /* 0x000fe2000f8ec03f */
[----:B------:R-:W-:Y:S01]  /*1550*/  SHF.R.S32.HI R3, RZ, 0x1f, R0 ;  /* 0x0000001fff037819 */ /* 0x000fe20000011400 */
[----:B------:R-:W1:Y:S01]  /*1560*/  LDC.64 R6, c[0x0][0x5c8] ;  /* 0x00017200ff067b82 */ /* 0x000e620000000a00 */
[----:B------:R-:W-:Y:S01]  /*1570*/  SHF.R.S32.HI R9, RZ, 0x5, R9 ;  /* 0x00000005ff097819 */ /* 0x000fe20000011409 */
[----:B------:R-:W-:Y:S01]  /*1580*/  ULDC.64 UR10, c[0x0][0x288] ;  /* 0x0000a200000a7ab9 */ /* 0x000fe20000000a00 */
[----:B------:R-:W-:Y:S01]  /*1590*/  LEA.HI R3, R3, R90, RZ, 0x3 ;  /* 0x0000005a03037211 */ /* 0x000fe200078f18ff */
[----:B------:R-:W-:Y:S01]  /*15a0*/  UISETP.LT.AND UP1, UPT, UR38, 0x1, UPT ;  /* 0x000000012600788c */ /* 0x000fe2000bf21270 */
[----:B------:R-:W-:Y:S01]  /*15b0*/  IMAD.U32 R96, RZ, RZ, UR10 ;  /* 0x0000000aff607e24 */ /* 0x000fe2000f8e00ff */
[----:B------:R-:W-:Y:S01]  /*15c0*/  ULOP3.LUT UR4, UR4, 0x1, URZ, 0xc0, !UPT ;  /* 0x0000000104047892 */ /* 0x000fe2000f8ec03f */
[----:B------:R-:W-:Y:S01]  /*15d0*/  LOP3.LUT R3, R3, 0xfffffff8, RZ, 0xc0, !PT ;  /* 0xfffffff803037812 */ /* 0x000fe200078ec0ff */
[----:B------:R-:W-:Y:S01]  /*15e0*/  ULDC UR43, c[0x0][0x658] ;  /* 0x00019600002b7ab9 */ /* 0x000fe20000000800 */
[----:B------:R-:W-:Y:S01]  /*15f0*/  UMOV UR6, 0xffffffff ;  /* 0xffffffff00067882 */ /* 0x000fe20000000000 */
[----:B------:R-:W-:Y:S01]  /*1600*/  ULDC UR8, c[0x0][0x284] ;  /* 0x0000a10000087ab9 */ /* 0x000fe20000000800 */
[----:B------:R-:W-:Y:S01]  /*1610*/  USEL UR44, UR44, URZ, !UP0 ;  /* 0x0000003f2c2c7287 */ /* 0x000fe2000c000000 */
[----:B------:R-:W-:Y:S01]  /*1620*/  IMAD.IADD R90, R90, 0x1, -R3 ;  /* 0x000000015a5a7824 */ /* 0x000fe200078e0a03 */
[----:B------:R-:W-:Y:S01]  /*1630*/  LOP3.LUT R3, R0, 0xfffffffc, RZ, 0xc0, !PT ;  /* 0xfffffffc00037812 */ /* 0x000fe200078ec0ff */
[----:B------:R-:W-:Y:S01]  /*1640*/  VIADD R0, R97, 0xffffffff ;  /* 0xffffffff61007836 */ /* 0x000fe20000000000 */
[----:B------:R-:W-:Y:S01]  /*1650*/  USEL UR46, UR38, 0x1, UP1 ;  /* 0x00000001262e7887 */ /* 0x000fe20008800000 */
[--C-:B------:R-:W-:Y:S01]  /*1660*/  IMAD R99, R9, -0x10, -R90.reuse ;  /* 0xfffffff009637824 */ /* 0x100fe200078e0a5a */
[----:B0-----:R-:W-:Y:S01]  /*1670*/  ULEA UR40, UR5, UR40, 0x18 ;  /* 0x0000002805287291 */ /* 0x001fe2000f8ec03f */
[----:B------:R-:W-:Y:S01]  /*1680*/  IMAD.IADD R3, R4, 0x1, -R3 ;  /* 0x0000000104037824 */ /* 0x000fe200078e0a03 */
[C---:B------:R-:W-:Y:S01]  /*1690*/  ISETP.NE.AND P0, PT, R0.reuse, RZ, PT ;  /* 0x000000ff0000720c */ /* 0x040fe20003f05270 */
[----:B------:R-:W-:Y:S01]  /*16a0*/  IMAD.SHL.U32 R0, R0, 0x8, RZ ;  /* 0x0000000800007824 */ /* 0x000fe200078e00ff */
[----:B------:R-:W-:Y:S01]  /*16b0*/  UIADD3 UR50, UR40, 0x30, URZ ;  /* 0x0000003028327890 */ /* 0x000fe2000fffe03f */
[--C-:B------:R-:W-:Y:S01]  /*16c0*/  SHF.R.S32.HI R91, RZ, 0x1f, R90.reuse ;  /* 0x0000001fff5b7819 */ /* 0x100fe2000001145a */
[----:B------:R-:W-:Y:S01]  /*16d0*/  IMAD.SHL.U32 R92, R3, 0x2, RZ ;  /* 0x00000002035c7824 */ /* 0x000fe200078e00ff */
[----:B------:R-:W-:Y:S01]  /*16e0*/  USHF.L.U32 UR6, UR6, UR43, URZ ;  /* 0x0000002b06067299 */ /* 0x000fe2000800063f */
[----:B------:R-:W-:Y:S01]  /*16f0*/  LOP3.LUT R0, R0, 0x8, RZ, 0xc0, !PT ;  /* 0x0000000800007812 */ /* 0x000fe200078ec0ff */
[----:B------:R-:W-:Y:S01]  /*1700*/  UISETP.EQ.U32.AND UP0, UPT, UR4, 0x1, !UP0 ;  /* 0x000000010400788c */ /* 0x000fe2000c702070 */
[----:B------:R-:W-:Y:S01]  /*1710*/  IMAD.WIDE R90, R9, 0x10, R90 ;  /* 0x00000010095a7825 */ /* 0x000fe200078e025a */
[C---:B-1----:R-:W-:Y:S01]  /*1720*/  SHF.L.U64.HI R94, R6.reuse, 0x3, R7 ;  /* 0x00000003065e7819 */ /* 0x042fe20000010207 */
[----:B------:R-:W-:Y:S01]  /*1730*/  ULDC UR42, c[0x0][0x600] ;  /* 0x00018000002a7ab9 */ /* 0x000fe20000000800 */
[----:B------:R-:W-:Y:S01]  /*1740*/  SEL R100, RZ, 0x1, P0 ;  /* 0x00000001ff647807 */ /* 0x000fe20000000000 */
[----:B------:R-:W-:Y:S01]  /*1750*/  IMAD.SHL.U32 R95, R6, 0x8, RZ ;  /* 0x00000008065f7824 */ /* 0x000fe200078e00ff */
[----:B------:R-:W-:Y:S01]  /*1760*/  LEA R97, R97, UR50, 0x3 ;  /* 0x0000003261617c11 */ /* 0x000fe2000f8e18ff */
[----:B------:R-:W-:Y:S01]  /*1770*/  IMAD R96, R3, -0x2, R96 ;  /* 0xfffffffe03607824 */ /* 0x000fe200078e0260 */
[C---:B------:R-:W-:Y:S01]  /*1780*/  LOP3.LUT R101, R0.reuse, 0x8, RZ, 0x3c, !PT ;  /* 0x0000000800657812 */ /* 0x040fe200078e3cff */
[----:B------:R-:W-:Y:S01]  /*1790*/  VIADD R99, R99, UR8 ;  /* 0x0000000863637c36 */ /* 0x000fe20008000000 */
[----:B------:R-:W-:Y:S01]  /*17a0*/  LOP3.LUT R98, R0, 0x18, RZ, 0x3c, !PT ;  /* 0x0000001800627812 */ /* 0x000fe200078e3cff */
[----:B------:R-:W-:Y:S01]  /*17b0*/  UMOV UR7, 0x1 ;  /* 0x0000000100077882 */ /* 0x000fe20000000000 */
[----:B------:R-:W-:Y:S01]  /*17c0*/  SHF.R.S32.HI R93, RZ, 0x1f, R92 ;  /* 0x0000001fff5d7819 */ /* 0x000fe2000001145c */
[----:B------:R-:W-:-:S02]  /*17d0*/  ULOP3.LUT UR49, UR39, 0x1, URZ, 0xfc, !UPT ;  /* 0x0000000127317892 */ /* 0x000fc4000f8efc3f */
[----:B------:R-:W-:Y:S02]  /*17e0*/  USHF.L.U64.HI UR36, UR54, 0x1, UR37 ;  /* 0x0000000136247899 */ /* 0x000fe40008010225 */
[----:B------:R-:W-:Y:S02]  /*17f0*/  UIADD3 UR41, UR11, 0xfe, URZ ;  /* 0x000000fe0b297890 */ /* 0x000fe4000fffe03f */
[----:B------:R-:W-:Y:S02]  /*1800*/  UIADD3 UR42, UR42, -0x1, URZ ;  /* 0xffffffff2a2a7890 */ /* 0x000fe4000fffe03f */
[----:B------:R-:W-:Y:S02]  /*1810*/  USHF.L.U32 UR43, UR7, UR43, URZ ;  /* 0x0000002b072b7299 */ /* 0x000fe4000800063f */
[----:B------:R-:W-:Y:S02]  /*1820*/  UIADD3 UR46, -UR46, UR38, URZ ;  /* 0x000000262e2e7290 */ /* 0x000fe4000fffe13f */
[----:B------:R-:W-:-:S02]  /*1830*/  ULOP3.LUT UR47, URZ, UR6, URZ, 0x33, !UPT ;  /* 0x000000063f2f7292 */ /* 0x000fc4000f8e333f */
[----:B------:R-:W-:-:S12]  /*1840*/  USEL UR48, URZ, 0x1, !UP0 ;  /* 0x000000013f307887 */ /* 0x000fd8000c000000 */
.L_x_165:
[----:B------:R-:W-:-:S04]  /*1850*/  SHF.L.U32 R0, R100, 0x1f, RZ ;  /* 0x0000001f64007819 */ /* 0x000fc800000006ff */
[----:B------:R-:W0:Y:S02]  /*1860*/  SYNCS.PHASECHK.TRANS64.TRYWAIT P0, [R97+URZ+-0x8], R0 ;  /* 0xfffff800610075a7 */ /* 0x000e24000800017f */
[----:B012345:R-:W-:Y:S05]  /*1870*/  @!P0 BRA `(.L_x_18) ;  /* 0x0000006c00988947 */ /* 0x03ffea0003800000 */
.L_x_185:
[----:B------:R-:W-:Y:S02]  /*1880*/  ULDC UR4, c[0x0][0x28c] ;  /* 0x0000a30000047ab9 */ /* 0x000fe40000000800 */
[----:B------:R-:W-:-:S13]  /*1890*/  ISETP.LT.AND P0, PT, RZ, UR4, PT ;  /* 0x00000004ff007c0c */ /* 0x000fda000bf01270 */
[----:B------:R-:W-:Y:S05]  /*18a0*/  @P0 BRA `(.L_x_19) ;  /* 0x0000000000400947 */ /* 0x000fea0003800000 */
[----:B0-----:R-:W-:Y:S01]  /*18b0*/  MOV R0, 0x0 ;  /* 0x0000000000007802 */ /* 0x001fe20000000f00 */
[----:B------:R-:W-:Y:S01]  /*18c0*/  ULDC.64 UR4, c[0x4][0x68] ;  /* 0x01001a0000047ab9 */ /* 0x000fe20000000a00 */
[----:B------:R-:W-:Y:S01]  /*18d0*/  ULDC.64 UR6, c[0x4][0x8] ;  /* 0x0100020000067ab9 */ /* 0x000fe20000000a00 */
[----:B------:R-:W-:Y:S01]  /*18e0*/  IMAD.U32 R4, RZ, RZ, UR4 ;  /* 0x00000004ff047e24 */ /* 0x000fe2000f8e00ff */
[----:B------:R0:W1:Y:S01]  /*18f0*/  LDC.64 R14, c[0x4][R0] ;  /* 0x01000000000e7b82 */ /* 0x0000620000000a00 */
[----:B------:R-:W-:Y:S01]  /*1900*/  IMAD.U32 R5, RZ, RZ, UR5 ;  /* 0x00000005ff057e24 */ /* 0x000fe2000f8e00ff */
[----:B------:R-:W-:Y:S01]  /*1910*/  ULDC.64 UR4, c[0x4][0x70] ;  /* 0x01001c0000047ab9 */ /* 0x000fe20000000a00 */
[----:B------:R-:W-:Y:S02]  /*1920*/  IMAD.U32 R10, RZ, RZ, UR6 ;  /* 0x00000006ff0a7e24 */ /* 0x000fe4000f8e00ff */
[----:B------:R-:W-:Y:S02]  /*1930*/  IMAD.U32 R6, RZ, RZ, UR4 ;  /* 0x00000004ff067e24 */ /* 0x000fe4000f8e00ff */
[----:B------:R-:W-:-:S02]  /*1940*/  IMAD.U32 R7, RZ, RZ, UR5 ;  /* 0x00000005ff077e24 */ /* 0x000fc4000f8e00ff */
[----:B------:R-:W-:Y:S02]  /*1950*/  IMAD.U32 R11, RZ, RZ, UR7 ;  /* 0x00000007ff0b7e24 */ /* 0x000fe4000f8e00ff */
[----:B------:R-:W-:Y:S02]  /*1960*/  IMAD.MOV.U32 R8, RZ, RZ, 0x1e1 ;  /* 0x000001e1ff087424 */ /* 0x000fe400078e00ff */
[----:B------:R-:W-:Y:S02]  /*1970*/  IMAD.MOV.U32 R12, RZ, RZ, 0x1 ;  /* 0x00000001ff0c7424 */ /* 0x000fe400078e00ff */
[----:B0-----:R-:W-:-:S07]  /*1980*/  IMAD.MOV.U32 R13, RZ, RZ, RZ ;  /* 0x000000ffff0d7224 */ /* 0x001fce00078e00ff */
[----:B------:R-:W-:-:S07]  /*1990*/  LEPC R20, `(.L_x_19) ;  /* 0x000000001014794e */ /* 0x000fce0000000000 */
[----:B-1---5:R-:W-:Y:S05]  /*19a0*/  CALL.ABS.NOINC R14 ;  /* 0x000000000e007343 */ /* 0x022fea0003c00000 */
.L_x_19:
[----:B0-----:R-:W-:-:S05]  /*19b0*/  IMAD.U32 R0, RZ, RZ, UR49 ;  /* 0x00000031ff007e24 */ /* 0x001fca000f8e00ff */
[----:B------:R-:W-:-:S13]  /*19c0*/  ISETP.NE.AND P0, PT, R0, 0x3, PT ;  /* 0x000000030000780c */ /* 0x000fda0003f05270 */
[----:B------:R-:W-:Y:S05]  /*19d0*/  @!P0 BRA `(.L_x_20) ;  /* 0x0000000000048947 */ /* 0x000fea0003800000 */
[----:B------:R-:W-:Y:S01]  /*19e0*/  BPT.TRAP 0x1 ;  /* 0x000000040000795c */ /* 0x000fe20000300000 */
.L_x_20:
[----:B------:R-:W-:Y:S02]  /*19f0*/  IMAD.U32 R3, RZ, RZ, UR44 ;  /* 0x0000002cff037e24 */ /* 0x000fe4000f8e00ff */
[----:B------:R-:W-:-:S03]  /*1a00*/  IMAD.U32 R0, RZ, RZ, UR48 ;  /* 0x00000030ff007e24 */ /* 0x000fc6000f8e00ff */
[----:B------:R-:W-:Y:S02]  /*1a10*/  LEA R3, R3, UR40, 0x3 ;  /* 0x0000002803037c11 */ /* 0x000fe4000f8e18ff */
[----:B------:R-:W-:-:S04]  /*1a20*/  SHF.L.U32 R0, R0, 0x1f, RZ ;  /* 0x0000001f00007819 */ /* 0x000fc800000006ff */
[----:B------:R0:W1:Y:S01]  /*1a30*/  SYNCS.PHASECHK.TRANS64.TRYWAIT P1, [R3+URZ], R0 ;  /* 0x00000000030075a7 */ /* 0x000062000802017f */
[----:B------:R-:W-:Y:S05]  /*1a40*/  @!P0 BRA `(.L_x_21) ;  /* 0x0000000000048947 */ /* 0x000fea0003800000 */
[----:B------:R-:W-:Y:S01]  /*1a50*/  BPT.TRAP 0x1 ;  /* 0x000000040000795c */ /* 0x000fe20000300000 */
.L_x_21:
[----:B------:R-:W-:-:S05]  /*1a60*/  IMAD.U32 R4, RZ, RZ, UR46 ;  /* 0x0000002eff047e24 */ /* 0x000fca000f8e00ff */
[----:B------:R-:W-:Y:S01]  /*1a70*/  ISETP.GE.AND P2, PT, R4, 0x1, PT ;  /* 0x000000010400780c */ /* 0x000fe20003f46270 */
[----:B-1----:R-:W-:-:S12]  /*1a80*/  @P1 BRA `(.L_x_22) ;  /* 0x0000000000081947 */ /* 0x002fd80003800000 */
[----:B------:R-:W1:Y:S02]  /*1a90*/  SYNCS.PHASECHK.TRANS64.TRYWAIT P1, [R3+URZ], R0 ;  /* 0x00000000030075a7 */ /* 0x000e64000802017f */
[----:B-1----:R-:W-:Y:S05]  /*1aa0*/  @!P1 BRA `(.L_x_23) ;  /* 0x0000006c00209947 */ /* 0x002fea0003800000 */
.L_x_22:
[----:B------:R-:W-:Y:S05]  /*1ab0*/  WARPSYNC.ALL ;  /* 0x0000000000007948 */ /* 0x000fea0003800000 */
[----:B------:R-:W-:Y:S01]  /*1ac0*/  UIADD3 UR4, UR40, 0x100, URZ ;  /* 0x0000010028047890 */ /* 0x000fe2000fffe03f */
[----:B------:R-:W-:Y:S01]  /*1ad0*/  WARPGROUP.ARRIVE ;  /* 0x00000000000079c5 */ /* 0x000fe20000000000 */
[----:B------:R-:W-:Y:S02]  /*1ae0*/  UIADD3 UR5, UR40, 0x10100, URZ ;  /* 0x0001010028057890 */ /* 0x000fe4000fffe03f */
[----:B------:R-:W-:Y:S02]  /*1af0*/  USHF.R.U32.HI UR4, URZ, 0x4, UR4 ;  /* 0x000000043f047899 */ /* 0x000fe40008011604 */
[----:B------:R-:W-:-:S02]  /*1b00*/  USHF.R.U32.HI UR5, URZ, 0x4, UR5 ;  /* 0x000000043f057899 */ /* 0x000fc40008011605 */
[----:B------:R-:W-:Y:S02]  /*1b10*/  ULOP3.LUT UR4, UR4, 0x3fff, URZ, 0xc0, !UPT ;  /* 0x00003fff04047892 */ /* 0x000fe4000f8ec03f */
[----:B------:R-:W-:Y:S02]  /*1b20*/  ULOP3.LUT UR5, UR5, 0x3fff, URZ, 0xc0, !UPT ;  /* 0x00003fff05057892 */ /* 0x000fe4000f8ec03f */
[----:B------:R-:W-:Y:S02]  /*1b30*/  ULOP3.LUT UR8, UR4, 0x10000, URZ, 0xfc, !UPT ;  /* 0x0001000004087892 */ /* 0x000fe4000f8efc3f */
[----:B------:R-:W-:Y:S02]  /*1b40*/  ULOP3.LUT UR9, UR5, 0x10000, URZ, 0xfc, !UPT ;  /* 0x0001000005097892 */ /* 0x000fe4000f8efc3f */
[----:B------:R-:W-:Y:S02]  /*1b50*/  ULEA UR11, UR44, UR8, 0xb ;  /* 0x000000082c0b7291 */ /* 0x000fe4000f8e583f */
[----:B------:R-:W-:Y:S01]  /*1b60*/  ULEA UR10, UR44, UR9, 0xc ;  /* 0x000000092c0a7291 */ /* 0x000fe2000f8e603f */
[----:B------:R-:W-:Y:S01]  /*1b70*/  UMOV UR5, 0x40000040 ;  /* 0x4000004000057882 */ /* 0x000fe20000000000 */
[----:B------:R-:W-:-:S03]  /*1b80*/  UMOV UR7, 0x40000040 ;  /* 0x4000004000077882 */ /* 0x000fc60000000000 */
[----:B------:R-:W-:Y:S02]  /*1b90*/  UMOV UR4, UR11 ;  /* 0x0000000b00047c82 */ /* 0x000fe40008000000 */
[----:B------:R-:W-:Y:S02]  /*1ba0*/  UMOV UR6, UR10 ;  /* 0x0000000a00067c82 */ /* 0x000fe40008000000 */
[----:B------:R-:W-:Y:S01]  /*1bb0*/  HGMMA.64x128x8.F32.TF32 R24, gdesc[UR4], RZ, !UPT, gsb0 ;  /* 0x05e00000041879f0 */ /* 0x000fe2000c0028ff */
[----:B------:R-:W-:Y:S02]  /*1bc0*/  UIADD3 UR4, UR11, 0x2, URZ ;  /* 0x000000020b047890 */ /* 0x000fe4000fffe03f */
[----:B------:R-:W-:Y:S01]  /*1bd0*/  UIADD3 UR6, UR10, 0x2, URZ ;  /* 0x000000020a067890 */ /* 0x000fe2000fffe03f */
[----:B------:R-:W-:Y:S01]  /*1be0*/  UMOV UR5, 0x40000040 ;  /* 0x4000004000057882 */ /* 0x000fe20000000000 */
[----:B------:R-:W-:Y:S01]  /*1bf0*/  UMOV UR7, 0x40000040 ;  /* 0x4000004000077882 */ /* 0x000fe20000000000 */
[----:B------:R-:W-:-:S02]  /*1c00*/  WARPGROUP.DEPBAR.LE gsb0, 0x0 ;  /* 0x00008000000079c5 */ /* 0x000fc40000010000 */
[----:B------:R-:W-:-:S06]  /*1c10*/  WARPGROUP.ARRIVE ;  /* 0x00000000000079c5 */ /* 0x000fcc0000000000 */
[----:B------:R-:W-:Y:S01]  /*1c20*/  HGMMA.64x128x8.F32.TF32 R24, gdesc[UR4], R24, gsb0 ;  /* 0x05e00000041879f0 */ /* 0x000fe20008002818 */
[----:B------:R-:W-:Y:S02]  /*1c30*/  UIADD3 UR4, UR11, 0x4, URZ ;  /* 0x000000040b047890 */ /* 0x000fe4000fffe03f */
[----:B------:R-:W-:Y:S01]  /*1c40*/  UIADD3 UR6, UR10, 0x4, URZ ;  /* 0x000000040a067890 */ /* 0x000fe2000fffe03f */
[----:B------:R-:W-:Y:S01]  /*1c50*/  UMOV UR5, 0x40000040 ;  /* 0x4000004000057882 */ /* 0x000fe20000000000 */
[----:B------:R-:W-:Y:S01]  /*1c60*/  UMOV UR7, 0x40000040 ;  /* 0x4000004000077882 */ /* 0x000fe20000000000 */
[----:B------:R-:W-:Y:S02]  /*1c70*/  WARPGROUP.DEPBAR.LE gsb0, 0x0 ;  /* 0x00008000000079c5 */ /* 0x000fe40000010000 */
        /* <DEDUP_REMOVED lines=92> */
[----:B------:R-:W-:Y:S03]  /*2240*/  HGMMA.64x128x8.F32.TF32 R24, gdesc[UR4], R24, gsb0 ;  /* 0x05e00000041879f0 */ /* 0x000fe60008002818 */
[----:B------:R-:W-:Y:S02]  /*2250*/  WARPGROUP.DEPBAR.LE gsb0, 0x0 ;  /* 0x00008000000079c5 */ /* 0x000fe40000010000 */
[----:B------:R-:W-:Y:S05]  /*2260*/  @!P2 BRA `(.L_x_24) ;  /* 0x000000080068a947 */ /* 0x000fea0003800000 */
[----:B------:R-:W-:Y:S01]  /*2270*/  UIADD3 UR10, UR44, 0x1, URZ ;  /* 0x000000012c0a7890 */ /* 0x000fe2000fffe03f */
[----:B01----:R-:W-:Y:S02]  /*2280*/  IMAD.U32 R0, RZ, RZ, UR46 ;  /* 0x0000002eff007e24 */ /* 0x003fe4000f8e00ff */
[----:B------:R-:W-:Y:S01]  /*2290*/  IMAD.U32 R3, RZ, RZ, UR44 ;  /* 0x0000002cff037e24 */ /* 0x000fe2000f8e00ff */
[----:B------:R-:W-:-:S04]  /*22a0*/  UISETP.NE.AND UP0, UPT, UR10, 0x2, UPT ;  /* 0x000000020a00788c */ /* 0x000fc8000bf05270 */
[----:B------:R-:W-:Y:S02]  /*22b0*/  USEL UR4, URZ, 0x1, UP0 ;  /* 0x000000013f047887 */ /* 0x000fe40008000000 */
[----:B------:R-:W-:Y:S02]  /*22c0*/  USEL UR10, UR10, URZ, UP0 ;  /* 0x0000003f0a0a7287 */ /* 0x000fe40008000000 */
[----:B------:R-:W-:-:S06]  /*22d0*/  ULOP3.LUT UR4, UR48, UR4, URZ, 0x3c, !UPT ;  /* 0x0000000430047292 */ /* 0x000fcc000f8e3c3f */
[----:B------:R-:W-:-:S07]  /*22e0*/  IMAD.U32 R6, RZ, RZ, UR4 ;  /* 0x00000004ff067e24 */ /* 0x000fce000f8e00ff */
.L_x_31:
[----:B------:R-:W-:Y:S05]  /*22f0*/  @!P0 BRA `(.L_x_25) ;  /* 0x0000000000048947 */ /* 0x000fea0003800000 */
[----:B------:R-:W-:Y:S01]  /*2300*/  BPT.TRAP 0x1 ;  /* 0x000000040000795c */ /* 0x000fe20000300000 */
.L_x_25:
[----:B------:R-:W-:Y:S01]  /*2310*/  ULEA UR4, UR10, UR40, 0x3 ;  /* 0x000000280a047291 */ /* 0x000fe2000f8e183f */
[----:B------:R-:W-:-:S08]  /*2320*/  SHF.L.U32 R4, R6, 0x1f, RZ ;  /* 0x0000001f06047819 */ /* 0x000fd000000006ff */
[----:B------:R0:W1:Y:S01]  /*2330*/  SYNCS.PHASECHK.TRANS64.TRYWAIT P1, [UR4], R4 ;  /* 0x00000004ff0075a7 */ /* 0x0000620008020144 */
[----:B------:R-:W-:Y:S05]  /*2340*/  @!P0 BRA `(.L_x_26) ;  /* 0x0000000000048947 */ /* 0x000fea0003800000 */
[----:B------:R-:W-:Y:S01]  /*2350*/  BPT.TRAP 0x1 ;  /* 0x000000040000795c */ /* 0x000fe20000300000 */
.L_x_26:
[----:B-1----:R-:W-:Y:S05]  /*2360*/  @P1 BRA `(.L_x_27) ;  /* 0x0000000000081947 */ /* 0x002fea0003800000 */
[----:B------:R-:W1:Y:S02]  /*2370*/  SYNCS.PHASECHK.TRANS64.TRYWAIT P1, [UR4], R4 ;  /* 0x00000004ff0075a7 */ /* 0x000e640008020144 */
[----:B-1----:R-:W-:Y:S05]  /*2380*/  @!P1 BRA `(.L_x_28) ;  /* 0x0000006000fc9947 */ /* 0x002fea0003800000 */
.L_x_27:
[----:B------:R-:W-:Y:S01]  /*2390*/  ULEA UR11, UR10, UR9, 0xc ;  /* 0x000000090a0b7291 */ /* 0x000fe2000f8e603f */
[----:B------:R-:W-:Y:S01]  /*23a0*/  WARPGROUP.ARRIVE ;  /* 0x00000000000079c5 */ /* 0x000fe20000000000 */
[----:B------:R-:W-:Y:S01]  /*23b0*/  ULEA UR12, UR10, UR8, 0xb ;  /* 0x000000080a0c7291 */ /* 0x000fe2000f8e583f */
[----:B------:R-:W-:Y:S01]  /*23c0*/  UMOV UR7, 0x40000040 ;  /* 0x4000004000077882 */ /* 0x000fe20000000000 */
[----:B------:R-:W-:-:S03]  /*23d0*/  UMOV UR5, 0x40000040 ;  /* 0x4000004000057882 */ /* 0x000fc60000000000 */
[----:B------:R-:W-:Y:S02]  /*23e0*/  UMOV UR6, UR11 ;  /* 0x0000000b00067c82 */ /* 0x000fe40008000000 */
[----:B------:R-:W-:Y:S02]  /*23f0*/  UMOV UR4, UR12 ;  /* 0x0000000c00047c82 */ /* 0x000fe40008000000 */
[----:B------:R-:W-:Y:S01]  /*2400*/  HGMMA.64x128x8.F32.TF32 R24, gdesc[UR4], R24, gsb0 ;  /* 0x05e00000041879f0 */ /* 0x000fe20008002818 */
        /* <DEDUP_REMOVED lines=107> */
[----:B------:R-:W-:Y:S01]  /*2ac0*/  BPT.TRAP 0x1 ;  /* 0x000000040000795c */ /* 0x000fe20000300000 */
.L_x_29:
[----:B------:R-:W-:Y:S01]  /*2ad0*/  ISETP.NE.AND P1, PT, R23, RZ, PT ;  /* 0x000000ff1700720c */ /* 0x000fe20003f25270 */
[----:B------:R-:W-:-:S12]  /*2ae0*/  UISETP.GT.U32.AND UP0, UPT, UR39, 0x1, UPT ;  /* 0x000000012700788c */ /* 0x000fd8000bf04070 */
[----:B01----:R-:W-:-:S05]  /*2af0*/  @P1 LEA R4, R3, UR40, 0x3 ;  /* 0x0000002803041c11 */ /* 0x003fca000f8e18ff */
[----:B------:R-:W-:-:S05]  /*2b00*/  @P1 VIADD R5, R4, 0x10 ;  /* 0x0000001004051836 */ /* 0x000fca0000000000 */
[----:B------:R-:W-:-:S04]  /*2b10*/  @P1 PRMT R5, R22, 0x654, R5 ;  /* 0x0000065416051816 */ /* 0x000fc80000000005 */
[----:B------:R0:W-:Y:S01]  /*2b20*/  @P1 SYNCS.ARRIVE.TRANS64.RED.A1T0 RZ, [R5+URZ], RZ ;  /* 0x000000ff05ff19a7 */ /* 0x0001e2000810043f */
[----:B------:R-:W-:-:S13]  /*2b30*/  PLOP3.LUT P1, PT, PT, PT, UP0, 0x80, 0x0 ;  /* 0x000000000000781c */ /* 0x000fda0003f2f008 */
[----:B0-----:R-:W-:Y:S05]  /*2b40*/  @P1 BRA `(.L_x_30) ;  /* 0x0000000000041947 */ /* 0x001fea0003800000 */
[----:B------:R-:W-:Y:S01]  /*2b50*/  BPT.TRAP 0x1 ;  /* 0x000000040000795c */ /* 0x000fe20000300000 */
.L_x_30:
[----:B------:R-:W-:Y:S01]  /*2b60*/  UIADD3 UR10, UR10, 0x1, URZ ;  /* 0x000000010a0a7890 */ /* 0x000fe2000fffe03f */
[C---:B------:R-:W-:Y:S01]  /*2b70*/  ISETP.GT.AND P2, PT, R0.reuse, 0x1, PT ;  /* 0x000000010000780c */ /* 0x040fe20003f44270 */
[----:B------:R-:W-:Y:S02]  /*2b80*/  VIADD R3, R3, 0x1 ;  /* 0x0000000103037836 */ /* 0x000fe40000000000 */
[----:B------:R-:W-:Y:S01]  /*2b90*/  UISETP.NE.AND UP0, UPT, UR10, 0x2, UPT ;  /* 0x000000020a00788c */ /* 0x000fe2000bf05270 */
[----:B------:R-:W-:Y:S02]  /*2ba0*/  VIADD R0, R0, 0xffffffff ;  /* 0xffffffff00007836 */ /* 0x000fe40000000000 */
[C---:B------:R-:W-:Y:S01]  /*2bb0*/  ISETP.NE.AND P1, PT, R3.reuse, 0x2, PT ;  /* 0x000000020300780c */ /* 0x040fe20003f25270 */
[----:B------:R-:W-:Y:S02]  /*2bc0*/  USEL UR4, URZ, 0x1, UP0 ;  /* 0x000000013f047887 */ /* 0x000fe40008000000 */
[----:B------:R-:W-:Y:S01]  /*2bd0*/  USEL UR10, UR10, URZ, UP0 ;  /* 0x0000003f0a0a7287 */ /* 0x000fe20008000000 */
[----:B------:R-:W-:-:S03]  /*2be0*/  SEL R3, R3, RZ, P1 ;  /* 0x000000ff03037207 */ /* 0x000fc60000800000 */
[----:B------:R-:W-:Y:S01]  /*2bf0*/  LOP3.LUT R6, R6, UR4, RZ, 0x3c, !PT ;  /* 0x0000000406067c12 */ /* 0x000fe2000f8e3cff */
[----:B------:R-:W-:Y:S07]  /*2c00*/  @P2 BRA `(.L_x_31) ;  /* 0xfffffff400b82947 */ /* 0x000fee000383ffff */
.L_x_24:
[----:B01----:R-:W0:Y:S01]  /*2c10*/  LDC R0, c[0x0][0x28c] ;  /* 0x0000a300ff007b82 */ /* 0x003e220000000800 */
[----:B------:R1:W-:Y:S01]  /*2c20*/  SYNCS.ARRIVE.TRANS64.A1T0 RZ, [R101+UR50], RZ ;  /* 0x000000ff65ff79a7 */ /* 0x0003e20008100032 */
[----:B0-----:R-:W-:-:S13]  /*2c30*/  ISETP.GE.AND P1, PT, R0, 0x1, PT ;  /* 0x000000010000780c */ /* 0x001fda0003f26270 */
[----:B-1----:R-:W-:Y:S05]  /*2c40*/  @!P1 BRA `(.L_x_32) ;  /* 0x0000000000409947 */ /* 0x002fea0003800000 */
[----:B------:R-:W-:Y:S05]  /*2c50*/  @!P0 BRA `(.L_x_33) ;  /* 0x0000000000048947 */ /* 0x000fea0003800000 */
[----:B------:R-:W-:Y:S01]  /*2c60*/  BPT.TRAP 0x1 ;  /* 0x000000040000795c */ /* 0x000fe20000300000 */
.L_x_33:
[----:B------:R-:W-:Y:S01]  /*2c70*/  ISETP.NE.AND P0, PT, R23, RZ, PT ;  /* 0x000000ff1700720c */ /* 0x000fe20003f05270 */
[----:B------:R-:W-:-:S12]  /*2c80*/  IMAD.U32 R3, RZ, RZ, UR40 ;  /* 0x00000028ff037e24 */ /* 0x000fd8000f8e00ff */
[----:B------:R-:W-:-:S05]  /*2c90*/  VOTEU.ANY UP0, P0 ;  /* 0x00000000003f7886 */ /* 0x000fca0000000100 */
[----:B------:R-:W-:Y:S02]  /*2ca0*/  @UP0 UIADD3 UR4, UR46, UR44, URZ ;  /* 0x0000002c2e040290 */ /* 0x000fe4000fffe03f */
[----:B------:R-:W-:-:S04]  /*2cb0*/  UISETP.GT.U32.AND UP0, UPT, UR39, 0x1, UPT ;  /* 0x000000012700788c */ /* 0x000fc8000bf04070 */
[----:B------:R-:W-:-:S04]  /*2cc0*/  IMAD.U32 R0, RZ, RZ, UR4 ;  /* 0x00000004ff007e24 */ /* 0x000fc8000f8e00ff */
[----:B------:R-:W-:-:S05]  /*2cd0*/  @P0 IMAD.SHL.U32 R0, R0, 0x8, RZ ;  /* 0x0000000800000824 */ /* 0x000fca00078e00ff */
[----:B------:R-:W-:-:S04]  /*2ce0*/  @P0 LOP3.LUT R0, R0, 0x8, RZ, 0xc0, !PT ;  /* 0x0000000800000812 */ /* 0x000fc800078ec0ff */
[----:B------:R-:W-:-:S04]  /*2cf0*/  @P0 IADD3 R3, R3, 0x10, R0 ;  /* 0x0000001003030810 */ /* 0x000fc80007ffe000 */
[----:B------:R-:W-:-:S04]  /*2d00*/  @P0 PRMT R3, R22, 0x654, R3 ;  /* 0x0000065416030816 */ /* 0x000fc80000000003 */
[----:B------:R0:W-:Y:S01]  /*2d10*/  @P0 SYNCS.ARRIVE.TRANS64.RED.A1T0 RZ, [R3+URZ], RZ ;  /* 0x000000ff03ff09a7 */ /* 0x0001e2000810043f */
[----:B------:R-:W-:-:S13]  /*2d20*/  PLOP3.LUT P0, PT, PT, PT, UP0, 0x80, 0x0 ;  /* 0x000000000000781c */ /* 0x000fda0003f0f008 */
[----:B0-----:R-:W-:Y:S05]  /*2d30*/  @P0 BRA `(.L_x_32) ;  /* 0x0000000000040947 */ /* 0x001fea0003800000 */
[----:B------:R-:W-:Y:S01]  /*2d40*/  BPT.TRAP 0x1 ;  /* 0x000000040000795c */ /* 0x000fe20000300000 */
.L_x_32:
[----:B------:R-:W-:Y:S02]  /*2d50*/  SHF.L.U32 R0, R100, 0x1f, RZ ;  /* 0x0000001f64007819 */ /* 0x000fe400000006ff */
[----:B------:R-:W-:Y:S02]  /*2d60*/  SHF.R.S32.HI R9, RZ, 0x1f, R19 ;  /* 0x0000001fff097819 */ /* 0x000fe40000011413 */
[----:B------:R-:W0:Y:S02]  /*2d70*/  SYNCS.PHASECHK.TRANS64.TRYWAIT P0, [R97+URZ+0x8], R0 ;  /* 0x00000800610075a7 */ /* 0x000e24000800017f */
[----:B0-----:R-:W-:Y:S05]  /*2d80*/  @!P0 BRA `(.L_x_34) ;  /* 0x0000005800948947 */ /* 0x001fea0003800000 */
.L_x_186:
[----:B------:R-:W-:Y:S01]  /*2d90*/  ULDC.64 UR4, c[0x0][0x5d0] ;  /* 0x0001740000047ab9 */ /* 0x000fe20000000a00 */
[----:B------:R-:W-:Y:S01]  /*2da0*/  ULDC UR6, c[0x0][0x284] ;  /* 0x0000a10000067ab9 */ /* 0x000fe20000000800 */
[----:B0-----:R-:W-:Y:S02]  /*2db0*/  IMAD R0, R9, UR4, RZ ;  /* 0x0000000409007c24 */ /* 0x001fe4000f8e02ff */
[----:B------:R-:W-:Y:S02]  /*2dc0*/  IMAD.SHL.U32 R10, R2, 0x80, RZ ;  /* 0x00000080020a7824 */ /* 0x000fe400078e00ff */
[C---:B------:R-:W-:Y:S02]  /*2dd0*/  IMAD R5, R19.reuse, UR5, R0 ;  /* 0x0000000513057c24 */ /* 0x040fe4000f8e0200 */
[----:B------:R-:W-:Y:S01]  /*2de0*/  IMAD.SHL.U32 R0, R18, 0x40, RZ ;  /* 0x0000004012007824 */ /* 0x000fe200078e00ff */
[----:B------:R-:W-:Y:S01]  /*2df0*/  SHF.R.S32.HI R11, RZ, 0x1f, R10 ;  /* 0x0000001fff0b7819 */ /* 0x000fe2000001140a */
[----:B------:R-:W-:Y:S01]  /*2e00*/  IMAD.WIDE.U32 R2, R19, UR4, R92 ;  /* 0x0000000413027c25 */ /* 0x000fe2000f8e005c */
[----:B------:R-:W-:-:S02]  /*2e10*/  ULDC.64 UR4, c[0x0][0x5c8] ;  /* 0x0001720000047ab9 */ /* 0x000fc40000000a00 */
[----:B------:R-:W-:Y:S01]  /*2e20*/  ISETP.GE.AND P0, PT, R0, UR6, PT ;  /* 0x0000000600007c0c */ /* 0x000fe2000bf06270 */
[----:B------:R-:W-:Y:S01]  /*2e30*/  ULDC UR6, c[0x0][0x288] ;  /* 0x0000a20000067ab9 */ /* 0x000fe20000000800 */
[----:B------:R-:W-:Y:S01]  /*2e40*/  IADD3 R2, P1, R10, R2, RZ ;  /* 0x000000020a027210 */ /* 0x000fe20007f3e0ff */
[----:B------:R-:W-:Y:S01]  /*2e50*/  IMAD.WIDE R20, R18, 0x40, R90 ;  /* 0x0000004012147825 */ /* 0x000fe200078e025a */
[----:B------:R-:W-:Y:S02]  /*2e60*/  ISETP.GE.OR P0, PT, R10, UR6, P0 ;  /* 0x000000060a007c0c */ /* 0x000fe40008706670 */
[----:B------:R-:W-:Y:S01]  /*2e70*/  IADD3.X R3, R11, R3, R5, P1, !PT ;  /* 0x000000030b037210 */ /* 0x000fe20000ffe405 */
[----:B------:R-:W-:-:S04]  /*2e80*/  IMAD R7, R21, UR4, RZ ;  /* 0x0000000415077c24 */ /* 0x000fc8000f8e02ff */
[C---:B------:R-:W-:Y:S02]  /*2e90*/  IMAD R7, R20.reuse, UR5, R7 ;  /* 0x0000000514077c24 */ /* 0x040fe4000f8e0207 */
[----:B------:R-:W-:-:S04]  /*2ea0*/  IMAD.WIDE.U32 R102, R20, UR4, R2 ;  /* 0x0000000414667c25 */ /* 0x000fc8000f8e0002 */
[----:B------:R-:W-:Y:S05]  /*2eb0*/  @P0 BRA `(.L_x_35) ;  /* 0x0000003c00d80947 */ /* 0x000fea0003800000 */
[----:B-----5:R-:W-:Y:S01]  /*2ec0*/  FSETP.NEU.AND P1, PT, R89, RZ, PT ;  /* 0x000000ff5900720b */ /* 0x020fe20003f2d000 */
[----:B------:R-:W-:Y:S01]  /*2ed0*/  IMAD.IADD R14, R96, 0x1, -R10 ;  /* 0x00000001600e7824 */ /* 0x000fe200078e0a0a */
[----:B------:R-:W-:Y:S01]  /*2ee0*/  BSSY B0, `(.L_x_35) ;  /* 0x00003f3000007945 */ /* 0x000fe20003800000 */
[----:B------:R-:W-:Y:S02]  /*2ef0*/  IMAD.IADD R0, R99, 0x1, -R0 ;  /* 0x0000000163007824 */ /* 0x000fe400078e0a00 */
[----:B------:R-:W-:Y:S01]  /*2f00*/  IMAD.IADD R7, R103, 0x1, R7 ;  /* 0x0000000167077824 */ /* 0x000fe200078e0207 */
[----:B------:R-:W-:-:S04]  /*2f10*/  ISETP.GT.AND P0, PT, R14, RZ, PT ;  /* 0x000000ff0e00720c */ /* 0x000fc80003f04270 */
[----:B------:R-:W-:-:S03]  /*2f20*/  ISETP.GT.AND P2, PT, R0, RZ, P0 ;  /* 0x000000ff0000720c */ /* 0x000fc60000744270 */
[----:B------:R-:W-:Y:S10]  /*2f30*/  @!P1 BRA `(.L_x_36) ;  /* 0x0000002c001c9947 */ /* 0x000ff40003800000 */
[----:B------:R-:W0:Y:S01]  /*2f40*/  LDC.64 R104, c[0x0][0x5b8] ;  /* 0x00016e00ff687b82 */ /* 0x000e220000000a00 */
[----:B------:R-:W-:-:S07]  /*2f50*/  ULDC.64 UR4, c[0x0][0x5c0] ;  /* 0x0001700000047ab9 */ /* 0x000fce0000000a00 */
[----:B------:R-:W1:Y:S08]  /*2f60*/  LDC.64 R106, c[0x0][0x5b0] ;  /* 0x00016c00ff6a7b82 */ /* 0x000e700000000a00 */
[----:B------:R-:W2:Y:S01]  /*2f70*/  LDC.64 R108, c[0x0][0x5a8] ;  /* 0x00016a00ff6c7b82 */ /* 0x000ea20000000a00 */
[-C--:B0-----:R-:W-:Y:S02]  /*2f80*/  IMAD R4, R9, R104.reuse, RZ ;  /* 0x0000006809047224 */ /* 0x081fe400078e02ff */
[----:B------:R-:W-:-:S04]  /*2f90*/  IMAD.WIDE.U32 R2, R19, R104, R92 ;  /* 0x0000006813027225 */ /* 0x000fc800078e005c */
[----:B------:R-:W-:Y:S01]  /*2fa0*/  IMAD R103, R19, R105, R4 ;  /* 0x0000006913677224 */ /* 0x000fe200078e0204 */
[----:B------:R-:W-:Y:S01]  /*2fb0*/  IADD3 R4, P1, R10, R2, RZ ;  /* 0x000000020a047210 */ /* 0x000fe20007f3e0ff */
[----:B-1----:R-:W-:-:S03]  /*2fc0*/  IMAD R2, R21, R106, RZ ;  /* 0x0000006a15027224 */ /* 0x002fc600078e02ff */
[----:B------:R-:W-:Y:S01]  /*2fd0*/  IADD3.X R5, R11, R3, R103, P1, !PT ;  /* 0x000000030b057210 */ /* 0x000fe20000ffe467 */
[C---:B------:R-:W-:Y:S02]  /*2fe0*/  IMAD R21, R20.reuse, R107, R2 ;  /* 0x0000006b14157224 */ /* 0x040fe400078e0202 */
[----:B------:R-:W-:-:S04]  /*2ff0*/  IMAD.WIDE.U32 R2, R20, R106, R4 ;  /* 0x0000006a14027225 */ /* 0x000fc800078e0004 */
[----:B------:R-:W-:Y:S01]  /*3000*/  IMAD.IADD R3, R3, 0x1, R21 ;  /* 0x0000000103037824 */ /* 0x000fe200078e0215 */
[----:B--2---:R-:W-:-:S04]  /*3010*/  LEA R8, P1, R2, R108, 0x2 ;  /* 0x0000006c02087211 */ /* 0x004fc800078210ff */
[----:B------:R-:W-:-:S05]  /*3020*/  LEA.HI.X R9, R2, R109, R3, 0x2, P1 ;  /* 0x0000006d02097211 */ /* 0x000fca00008f1403 */
[----:B------:R0:W2:Y:S01]  /*3030*/  @P2 LDG.E.LTC128B R15, desc[UR52][R8.64] ;  /* 0x00000034080f2981 */ /* 0x0000a2000c1e1920 */
[----:B------:R-:W-:Y:S01]  /*3040*/  IMAD.WIDE.U32 R2, R20, R106, R10 ;  /* 0x0000006a14027225 */ /* 0x000fe200078e000a */
[----:B------:R-:W-:Y:S01]  /*3050*/  LEA R6, P3, R102, UR4, 0x2 ;  /* 0x0000000466067c11 */ /* 0x000fe2000f8610ff */
[----:B------:R-:W-:Y:S01]  /*3060*/  BSSY B1, `(.L_x_37) ;  /* 0x0000014000017945 */ /* 0x000fe20003800000 */
[----:B------:R-:W-:Y:S02]  /*3070*/  IADD3 R12, P1, R92, R2, RZ ;  /* 0x000000025c0c7210 */ /* 0x000fe40007f3e0ff */
[----:B------:R-:W-:Y:S02]  /*3080*/  LEA.HI.X R7, R102, UR5, R7, 0x2, P3 ;  /* 0x0000000566077c11 */ /* 0x000fe400098f1407 */
[----:B------:R-:W-:Y:S01]  /*3090*/  IADD3.X R13, R93, R21, R3, P1, !PT ;  /* 0x000000155d0d7210 */ /* 0x000fe20000ffe403 */
[----:B0-----:R-:W-:Y:S01]  /*30a0*/  IMAD.SHL.U32 R8, R106, 0x8, RZ ;  /* 0x000000086a087824 */ /* 0x001fe200078e00ff */
[----:B------:R-:W-:-:S02]  /*30b0*/  ISETP.GT.AND P1, PT, R14, 0x1, PT ;  /* 0x000000010e00780c */ /* 0x000fc40003f24270 */
[----:B------:R-:W-:Y:S01]  /*30c0*/  SHF.L.U64.HI R9, R106, 0x3, R107 ;  /* 0x000000036a097819 */ /* 0x000fe2000001026b */
[----:B------:R-:W-:Y:S01]  /*30d0*/  IMAD.WIDE.U32 R12, R19, R104, R12 ;  /* 0x00000068130c7225 */ /* 0x000fe200078e000c */
[----:B------:R-:W-:-:S03]  /*30e0*/  ISETP.GT.AND P3, PT, R0, RZ, P1 ;  /* 0x000000ff0000720c */ /* 0x000fc60000f64270 */
[----:B------:R-:W-:Y:S01]  /*30f0*/  IMAD.WIDE.U32 R8, R20, R106, R8 ;  /* 0x0000006a14087225 */ /* 0x000fe200078e0008 */
[----:B--2---:R-:W-:-:S05]  /*3100*/  LOP3.LUT R2, R15, 0xffffe000, RZ, 0xc0, !PT ;  /* 0xffffe0000f027812 */ /* 0x004fca00078ec0ff */
[----:B------:R-:W-:Y:S01]  /*3110*/  FMUL R3, R2, R89 ;  /* 0x0000005902037220 */ /* 0x000fe20000400000 */
[----:B------:R-:W-:-:S03]  /*3120*/  LEA R2, P4, R12, R108, 0x2 ;  /* 0x0000006c0c027211 */ /* 0x000fc600078810ff */
[----:B------:R-:W-:Y:S01]  /*3130*/  FFMA R105, R24, R88, R3 ;  /* 0x0000005818697223 */ /* 0x000fe20000000003 */
[----:B------:R-:W-:-:S04]  /*3140*/  IMAD.IADD R3, R103, 0x1, R13 ;  /* 0x0000000167037824 */ /* 0x000fc800078e020d */
[----:B------:R-:W-:Y:S02]  /*3150*/  F2FP.TF32.F32.PACK_B R105, R105 ;  /* 0x00000069ff69723e */ /* 0x000fe400024050ff */
[----:B------:R-:W-:-:S03]  /*3160*/  LEA.HI.X R3, R12, R109, R3, 0x2, P4 ;  /* 0x0000006d0c037211 */ /* 0x000fc600020f1403 */
[----:B------:R0:W-:Y:S01]  /*3170*/  @P2 STG.E desc[UR52][R6.64], R105 ;  /* 0x0000006906002986 */ /* 0x0001e2000c101934 */
[----:B------:R-:W-:Y:S05]  /*3180*/  @!P3 BRA `(.L_x_38) ;  /* 0x000000000004b947 */ /* 0x000fea0003800000 */
[----:B------:R1:W5:Y:S02]  /*3190*/  LDG.E.LTC128B R15, desc[UR52][R2.64+0x4] ;  /* 0x00000434020f7981 */ /* 0x000364000c1e1920 */
.L_x_38:
[----:B------:R-:W-:Y:S05]  /*31a0*/  BSYNC B1 ;  /* 0x0000000000017941 */ /* 0x000fea0003800000 */
.L_x_37:
[----:B-----5:R-:W-:Y:S01]  /*31b0*/  LOP3.LUT R12, R15, 0xffffe000, RZ, 0xc0, !PT ;  /* 0xffffe0000f0c7812 */ /* 0x020fe200078ec0ff */
[----:B------:R-:W-:Y:S01]  /*31c0*/  IMAD.IADD R21, R21, 0x1, R9 ;  /* 0x0000000115157824 */ /* 0x000fe200078e0209 */
[----:B------:R-:W-:Y:S02]  /*31d0*/  IADD3 R4, P2, R4, R8, RZ ;  /* 0x0000000804047210 */ /* 0x000fe40007f5e0ff */
[----:B------:R-:W-:Y:S01]  /*31e0*/  ISETP.GT.AND P0, PT, R0, 0x8, P0 ;  /* 0x000000080000780c */ /* 0x000fe20000704270 */
[----:B------:R-:W-:Y:S02]  /*31f0*/  FMUL R12, R12, R89 ;  /* 0x000000590c0c7220 */ /* 0x000fe40000400000 */
[----:B------:R-:W-:Y:S02]  /*3200*/  IMAD.X R5, R21, 0x1, R5, P2 ;  /* 0x0000000115057824 */ /* 0x000fe400010e0605 */
[----:B------:R-:W-:Y:S01]  /*3210*/  FFMA R25, R25, R88, R12 ;  /* 0x0000005819197223 */ /* 0x000fe2000000000c */
[----:B------:R-:W-:-:S04]  /*3220*/  LEA R12, P2, R4, R108, 0x2 ;  /* 0x0000006c040c7211 */ /* 0x000fc800078410ff */
[----:B------:R-:W-:Y:S01]  /*3230*/  LEA.HI.X R13, R4, R109, R5, 0x2, P2 ;  /* 0x0000006d040d7211 */ /* 0x000fe200010f1405 */
[----:B------:R-:W-:Y:S01]  /*3240*/  @P3 IMAD.MOV.U32 R4, RZ, RZ, R6 ;  /* 0x000000ffff043224 */ /* 0x000fe200078e0006 */
[----:B------:R-:W-:Y:S01]  /*3250*/  F2FP.TF32.F32.PACK_B R25, R25 ;  /* 0x00000019ff19723e */ /* 0x000fe200024050ff */
[----:B------:R-:W-:-:S05]  /*3260*/  @P3 IMAD.MOV.U32 R5, RZ, RZ, R7 ;  /* 0x000000ffff053224 */ /* 0x000fca00078e0007 */
[----:B------:R2:W-:Y:S04]  /*3270*/  @P3 STG.E desc[UR52][R4.64+0x4], R25 ;  /* 0x0000041904003986 */ /* 0x0005e8000c101934 */
[----:B------:R-:W3:Y:S01]  /*3280*/  @P0 LDG.E.LTC128B R15, desc[UR52][R12.64] ;  /* 0x000000340c0f0981 */ /* 0x000ee2000c1e1920 */
[----:B------:R-:W-:Y:S01]  /*3290*/  IADD3 R10, P2, P3, R92, R8, R10 ;  /* 0x000000085c0a7210 */ /* 0x000fe20007b5e00a */
[----:B------:R-:W-:Y:S01]  /*32a0*/  BSSY B1, `(.L_x_39) ;  /* 0x0000011000017945 */ /* 0x000fe20003800000 */
[----:B------:R-:W-:Y:S02]  /*32b0*/  ISETP.GT.AND P1, PT, R0, 0x8, P1 ;  /* 0x000000080000780c */ /* 0x000fe40000f24270 */
[----:B------:R-:W-:-:S03]  /*32c0*/  IADD3.X R11, R93, R21, R11, P2, P3 ;  /* 0x000000155d0b7210 */ /* 0x000fc600017e640b */
[----:B------:R-:W-:Y:S01]  /*32d0*/  IMAD.WIDE.U32 R10, R19, R104, R10 ;  /* 0x00000068130a7225 */ /* 0x000fe200078e000a */
[----:B------:R-:W-:-:S03]  /*32e0*/  SHF.L.U64.HI R19, R95, 0x2, R94 ;  /* 0x000000025f137819 */ /* 0x000fc6000001025e */
[----:B------:R-:W-:Y:S01]  /*32f0*/  IMAD.IADD R11, R103, 0x1, R11 ;  /* 0x00000001670b7824 */ /* 0x000fe200078e020b */
[----:B--2---:R-:W-:-:S04]  /*3300*/  LEA R4, P3, R10, R108, 0x2 ;  /* 0x0000006c0a047211 */ /* 0x004fc800078610ff */
[----:B------:R-:W-:Y:S02]  /*3310*/  LEA.HI.X R5, R10, R109, R11, 0x2, P3 ;  /* 0x0000006d0a057211 */ /* 0x000fe400018f140b */
[----:B---3--:R-:W-:-:S05]  /*3320*/  LOP3.LUT R8, R15, 0xffffe000, RZ, 0xc0, !PT ;  /* 0xffffe0000f087812 */ /* 0x008fca00078ec0ff */
[----:B------:R-:W-:Y:S01]  /*3330*/  FMUL R9, R8, R89 ;  /* 0x0000005908097220 */ /* 0x000fe20000400000 */
[----:B------:R-:W-:-:S03]  /*3340*/  LEA R8, P2, R95, R6, 0x2 ;  /* 0x000000065f087211 */ /* 0x000fc600078410ff */
[----:B------:R-:W-:Y:S02]  /*3350*/  FFMA R21, R26, R88, R9 ;  /* 0x000000581a157223 */ /* 0x000fe40000000009 */
[----:B------:R-:W-:-:S03]  /*3360*/  IMAD.X R9, R19, 0x1, R7, P2 ;  /* 0x0000000113097824 */ /* 0x000fc600010e0607 */
[----:B------:R-:W-:-:S05]  /*3370*/  F2FP.TF32.F32.PACK_B R21, R21 ;  /* 0x00000015ff15723e */ /* 0x000fca00024050ff */
[----:B------:R2:W-:Y:S01]  /*3380*/  @P0 STG.E desc[UR52][R8.64], R21 ;  /* 0x0000001508000986 */ /* 0x0005e2000c101934 */
[----:B------:R-:W-:Y:S05]  /*3390*/  @!P1 BRA `(.L_x_40) ;  /* 0x0000000000049947 */ /* 0x000fea0003800000 */
[----:B------:R3:W5:Y:S02]  /*33a0*/  LDG.E.LTC128B R15, desc[UR52][R4.64+0x4] ;  /* 0x00000434040f7981 */ /* 0x000764000c1e1920 */
.L_x_40:
[----:B------:R-:W-:Y:S05]  /*33b0*/  BSYNC B1 ;  /* 0x0000000000017941 */ /* 0x000fea0003800000 */
.L_x_39:
[----:B-----5:R-:W-:Y:S01]  /*33c0*/  LOP3.LUT R10, R15, 0xffffe000, RZ, 0xc0, !PT ;  /* 0xffffe0000f0a7812 */ /* 0x020fe200078ec0ff */
[----:B------:R-:W-:Y:S01]  /*33d0*/  BSSY B1, `(.L_x_41) ;  /* 0x0000009000017945 */ /* 0x000fe20003800000 */
[----:B------:R-:W-:-:S03]  /*33e0*/  ISETP.GT.AND P0, PT, R14, 0x8, PT ;  /* 0x000000080e00780c */ /* 0x000fc60003f04270 */
[----:B------:R-:W-:Y:S01]  /*33f0*/  FMUL R10, R10, R89 ;  /* 0x000000590a0a7220 */ /* 0x000fe20000400000 */
[----:B------:R-:W-:-:S03]  /*3400*/  ISETP.GT.AND P2, PT, R0, RZ, P0 ;  /* 0x000000ff0000720c */ /* 0x000fc60000744270 */
[----:B------:R-:W-:-:S05]  /*3410*/  FFMA R27, R27, R88, R10 ;  /* 0x000000581b1b7223 */ /* 0x000fca000000000a */
[----:B------:R-:W-:-:S05]  /*3420*/  F2FP.TF32.F32.PACK_B R27, R27 ;  /* 0x0000001bff1b723e */ /* 0x000fca00024050ff */
[----:B------:R4:W-:Y:S01]  /*3430*/  @P1 STG.E desc[UR52][R8.64+0x4], R27 ;  /* 0x0000041b08001986 */ /* 0x0009e2000c101934 */
[----:B------:R-:W-:Y:S05]  /*3440*/  @!P2 BRA `(.L_x_42) ;  /* 0x000000000004a947 */ /* 0x000fea0003800000 */
[----:B------:R0:W5:Y:S02]  /*3450*/  LDG.E.LTC128B R15, desc[UR52][R2.64+0x20] ;  /* 0x00002034020f7981 */ /* 0x000164000c1e1920 */
.L_x_42:
[----:B------:R-:W-:Y:S05]  /*3460*/  BSYNC B1 ;  /* 0x0000000000017941 */ /* 0x000fea0003800000 */
.L_x_41:
        /* <DEDUP_REMOVED lines=10> */
.L_x_44:
[----:B------:R-:W-:Y:S05]  /*3510*/  BSYNC B1 ;  /* 0x0000000000017941 */ /* 0x000fea0003800000 */
.L_x_43:
[----:B-----5:R-:W-:Y:S01]  /*3520*/  LOP3.LUT R10, R15, 0xffffe000, RZ, 0xc0, !PT ;  /* 0xffffe0000f0a7812 */ /* 0x020fe200078ec0ff */
[----:B------:R-:W-:Y:S01]  /*3530*/  BSSY B1, `(.L_x_45) ;  /* 0x0000008000017945 */ /* 0x000fe20003800000 */
[----:B------:R-:W-:-:S03]  /*3540*/  ISETP.GT.AND P0, PT, R0, 0x8, P0 ;  /* 0x000000080000780c */ /* 0x000fc60000704270 */
[----:B------:R-:W-:-:S04]  /*3550*/  FMUL R10, R10, R89 ;  /* 0x000000590a0a7220 */ /* 0x000fc80000400000 */
[----:B------:R-:W-:-:S05]  /*3560*/  FFMA R29, R29, R88, R10 ;  /* 0x000000581d1d7223 */ /* 0x000fca000000000a */
[----:B------:R-:W-:-:S05]  /*3570*/  F2FP.TF32.F32.PACK_B R29, R29 ;  /* 0x0000001dff1d723e */ /* 0x000fca00024050ff */
[----:B------:R0:W-:Y:S01]  /*3580*/  @P3 STG.E desc[UR52][R6.64+0x24], R29 ;  /* 0x0000241d06003986 */ /* 0x0001e2000c101934 */
[----:B------:R-:W-:Y:S05]  /*3590*/  @!P0 BRA `(.L_x_46) ;  /* 0x0000000000048947 */ /* 0x000fea0003800000 */
[----:B------:R0:W5:Y:S02]  /*35a0*/  LDG.E.LTC128B R15, desc[UR52][R4.64+0x20] ;  /* 0x00002034040f7981 */ /* 0x000164000c1e1920 */
.L_x_46:
[----:B------:R-:W-:Y:S05]  /*35b0*/  BSYNC B1 ;  /* 0x0000000000017941 */ /* 0x000fea0003800000 */
.L_x_45:
[----:B-----5:R-:W-:Y:S01]  /*35c0*/  LOP3.LUT R10, R15, 0xffffe000, RZ, 0xc0, !PT ;  /* 0xffffe0000f0a7812 */ /* 0x020fe200078ec0ff */
[----:B------:R-:W-:Y:S01]  /*35d0*/  BSSY B1, `(.L_x_47) ;  /* 0x0000008000017945 */ /* 0x000fe20003800000 */
[----:B------:R-:W-:-:S03]  /*35e0*/  ISETP.GT.AND P1, PT, R0, 0x8, P1 ;  /* 0x000000080000780c */ /* 0x000fc60000f24270 */
[----:B0-----:R-:W-:-:S04]  /*35f0*/  FMUL R11, R10, R89 ;  /* 0x000000590a0b7220 */ /* 0x001fc80000400000 */
[----:B------:R-:W-:-:S05]  /*3600*/  FFMA R11, R30, R88, R11 ;  /* 0x000000581e0b7223 */ /* 0x000fca000000000b */
[----:B------:R-:W-:-:S05]  /*3610*/  F2FP.TF32.F32.PACK_B R11, R11 ;  /* 0x0000000bff0b723e */ /* 0x000fca00024050ff */
[----:B------:R0:W-:Y:S01]  /*3620*/  @P0 STG.E desc[UR52][R8.64+0x20], R11 ;  /* 0x0000200b08000986 */ /* 0x0001e2000c101934 */
[----:B------:R-:W-:Y:S05]  /*3630*/  @!P1 BRA `(.L_x_48) ;  /* 0x0000000000049947 */ /* 0x000fea0003800000 */
[----:B------:R0:W5:Y:S02]  /*3640*/  LDG.E.LTC128B R15, desc[UR52][R4.64+0x24] ;  /* 0x00002434040f7981 */ /* 0x000164000c1e1920 */
.L_x_48:
[----:B------:R-:W-:Y:S05]  /*3650*/  BSYNC B1 ;  /* 0x0000000000017941 */ /* 0x000fea0003800000 */
.L_x_47:
        /* <DEDUP_REMOVED lines=10> */
.L_x_50:
[----:B------:R-:W-:Y:S05]  /*3700*/  BSYNC B1 ;  /* 0x0000000000017941 */ /* 0x000fea0003800000 */
.L_x_49:
[----:B-----5:R-:W-:Y:S01]  /*3710*/  LOP3.LUT R10, R15, 0xffffe000, RZ, 0xc0, !PT ;  /* 0xffffe0000f0a7812 */ /* 0x020fe200078ec0ff */
[----:B------:R-:W-:Y:S01]  /*3720*/  BSSY B1, `(.L_x_51) ;  /* 0x0000009000017945 */ /* 0x000fe20003800000 */
[----:B------:R-:W-:-:S03]  /*3730*/  ISETP.GT.AND P1, PT, R14, 0x11, PT ;  /* 0x000000110e00780c */ /* 0x000fc60003f24270 */
[----:B0-----:R-:W-:Y:S01]  /*3740*/  FMUL R11, R10, R89 ;  /* 0x000000590a0b7220 */ /* 0x001fe20000400000 */
[----:B------:R-:W-:-:S03]  /*3750*/  ISETP.GT.AND P3, PT, R0, RZ, P1 ;  /* 0x000000ff0000720c */ /* 0x000fc60000f64270 */
[----:B------:R-:W-:-:S05]  /*3760*/  FFMA R11, R32, R88, R11 ;  /* 0x00000058200b7223 */ /* 0x000fca000000000b */
[----:B------:R-:W-:-:S05]  /*3770*/  F2FP.TF32.F32.PACK_B R11, R11 ;  /* 0x0000000bff0b723e */ /* 0x000fca00024050ff */
[----:B------:R0:W-:Y:S01]  /*3780*/  @P2 STG.E desc[UR52][R6.64+0x40], R11 ;  /* 0x0000400b06002986 */ /* 0x0001e2000c101934 */
[----:B------:R-:W-:Y:S05]  /*3790*/  @!P3 BRA `(.L_x_52) ;  /* 0x000000000004b947 */ /* 0x000fea0003800000 */
[----:B------:R0:W5:Y:S02]  /*37a0*/  LDG.E.LTC128B R15, desc[UR52][R2.64+0x44] ;  /* 0x00004434020f7981 */ /* 0x000164000c1e1920 */
.L_x_52:
[----:B------:R-:W-:Y:S05]  /*37b0*/  BSYNC B1 ;  /* 0x0000000000017941 */ /* 0x000fea0003800000 */
.L_x_51:
        /* <DEDUP_REMOVED lines=9> */
.L_x_54:
[----:B------:R-:W-:Y:S05]  /*3850*/  BSYNC B1 ;  /* 0x0000000000017941 */ /* 0x000fea0003800000 */
.L_x_53:
        /* <DEDUP_REMOVED lines=9> */
.L_x_56:
[----:B------:R-:W-:Y:S05]  /*38f0*/  BSYNC B1 ;  /* 0x0000000000017941 */ /* 0x000fea0003800000 */
.L_x_55:
        /* <DEDUP_REMOVED lines=10> */
.L_x_58:
[----:B------:R-:W-:Y:S05]  /*39a0*/  BSYNC B1 ;  /* 0x0000000000017941 */ /* 0x000fea0003800000 */
.L_x_57:
        /* <DEDUP_REMOVED lines=10> */
.L_x_60:
[----:B------:R-:W-:Y:S05]  /*3a50*/  BSYNC B1 ;  /* 0x0000000000017941 */ /* 0x000fea0003800000 */
.L_x_59:
        /* <DEDUP_REMOVED lines=9> */
.L_x_62:
[----:B------:R-:W-:Y:S05]  /*3af0*/  BSYNC B1 ;  /* 0x0000000000017941 */ /* 0x000fea0003800000 */
.L_x_61:
        /* <DEDUP_REMOVED lines=9> */
.L_x_64:
[----:B------:R-:W-:Y:S05]  /*3b90*/  BSYNC B1 ;  /* 0x0000000000017941 */ /* 0x000fea0003800000 */
.L_x_63:
        /* <DEDUP_REMOVED lines=10> */
.L_x_66:
[----:B------:R-:W-:Y:S05]  /*3c40*/  BSYNC B1 ;  /* 0x0000000000017941 */ /* 0x000fea0003800000 */
.L_x_65:
        /* <DEDUP_REMOVED lines=10> */
.L_x_68:
[----:B------:R-:W-:Y:S05]  /*3cf0*/  BSYNC B1 ;  /* 0x0000000000017941 */ /* 0x000fea0003800000 */
.L_x_67:
        /* <DEDUP_REMOVED lines=9> */
.L_x_70:
[----:B------:R-:W-:Y:S05]  /*3d90*/  BSYNC B1 ;  /* 0x0000000000017941 */ /* 0x000fea0003800000 */
.L_x_69:
        /* <DEDUP_REMOVED lines=9> */
.L_x_72:
[----:B------:R-:W-:Y:S05]  /*3e30*/  BSYNC B1 ;  /* 0x0000000000017941 */ /* 0x000fea0003800000 */
.L_x_71:
        /* <DEDUP_REMOVED lines=10> */
.L_x_74:
[----:B------:R-:W-:Y:S05]  /*3ee0*/  BSYNC B1 ;  /* 0x0000000000017941 */ /* 0x000fea0003800000 */
.L_x_73:
        /* <DEDUP_REMOVED lines=10> */
.L_x_76:
[----:B------:R-:W-:Y:S05]  /*3f90*/  BSYNC B1 ;  /* 0x0000000000017941 */ /* 0x000fea0003800000 */
.L_x_75:
        /* <DEDUP_REMOVED lines=9> */
.L_x_78:
[----:B------:R-:W-:Y:S05]  /*4030*/  BSYNC B1 ;  /* 0x0000000000017941 */ /* 0x000fea0003800000 */
.L_x_77:
        /* <DEDUP_REMOVED lines=9> */
.L_x_80:
[----:B------:R-:W-:Y:S05]  /*40d0*/  BSYNC B1 ;  /* 0x0000000000017941 */ /* 0x000fea0003800000 */
.L_x_79:
        /* <DEDUP_REMOVED lines=10> */
.L_x_82:
[----:B------:R-:W-:Y:S05]  /*4180*/  BSYNC B1 ;  /* 0x0000000000017941 */ /* 0x000fea0003800000 */
.L_x_81:
        /* <DEDUP_REMOVED lines=10> */
.L_x_84:
[----:B------:R-:W-:Y:S05]  /*4230*/  BSYNC B1 ;  /* 0x0000000000017941 */ /* 0x000fea0003800000 */
.L_x_83:
        /* <DEDUP_REMOVED lines=9> */
.L_x_86:
[----:B------:R-:W-:Y:S05]  /*42d0*/  BSYNC B1 ;  /* 0x0000000000017941 */ /* 0x000fea0003800000 */
.L_x_85:
        /* <DEDUP_REMOVED lines=9> */
.L_x_88:
[----:B------:R-:W-:Y:S05]  /*4370*/  BSYNC B1 ;  /* 0x0000000000017941 */ /* 0x000fea0003800000 */
.L_x_87:
        /* <DEDUP_REMOVED lines=10> */
.L_x_90:
[----:B------:R-:W-:Y:S05]  /*4420*/  BSYNC B1 ;  /* 0x0000000000017941 */ /* 0x000fea0003800000 */
.L_x_89:
        /* <DEDUP_REMOVED lines=10> */
.L_x_92:
[----:B------:R-:W-:Y:S05]  /*44d0*/  BSYNC B1 ;  /* 0x0000000000017941 */ /* 0x000fea0003800000 */
.L_x_91:
        /* <DEDUP_REMOVED lines=9> */
.L_x_94:
[----:B------:R-:W-:Y:S05]  /*4570*/  BSYNC B1 ;  /* 0x0000000000017941 */ /* 0x000fea0003800000 */
.L_x_93:
        /* <DEDUP_REMOVED lines=9> */
.L_x_96:
[----:B------:R-:W-:Y:S05]  /*4610*/  BSYNC B1 ;  /* 0x0000000000017941 */ /* 0x000fea0003800000 */
.L_x_95:
        /* <DEDUP_REMOVED lines=10> */
.L_x_98:
[----:B------:R-:W-:Y:S05]  /*46c0*/  BSYNC B1 ;  /* 0x0000000000017941 */ /* 0x000fea0003800000 */
.L_x_97:
        /* <DEDUP_REMOVED lines=10> */
.L_x_100:
[----:B------:R-:W-:Y:S05]  /*4770*/  BSYNC B1 ;  /* 0x0000000000017941 */ /* 0x000fea0003800000 */
.L_x_99:
        /* <DEDUP_REMOVED lines=9> */
.L_x_102:
[----:B------:R-:W-:Y:S05]  /*4810*/  BSYNC B1 ;  /* 0x0000000000017941 */ /* 0x000fea0003800000 */
.L_x_101:
        /* <DEDUP_REMOVED lines=9> */
.L_x_104:
[----:B------:R-:W-:Y:S05]  /*48b0*/  BSYNC B1 ;  /* 0x0000000000017941 */ /* 0x000fea0003800000 */
.L_x_103:
        /* <DEDUP_REMOVED lines=10> */
.L_x_106:
[----:B------:R-:W-:Y:S05]  /*4960*/  BSYNC B1 ;  /* 0x0000000000017941 */ /* 0x000fea0003800000 */
.L_x_105:
        /* <DEDUP_REMOVED lines=10> */
.L_x_108:
[----:B------:R-:W-:Y:S05]  /*4a10*/  BSYNC B1 ;  /* 0x0000000000017941 */ /* 0x000fea0003800000 */
.L_x_107:
        /* <DEDUP_REMOVED lines=9> */
.L_x_110:
[----:B------:R-:W-:Y:S05]  /*4ab0*/  BSYNC B1 ;  /* 0x0000000000017941 */ /* 0x000fea0003800000 */
.L_x_109:
        /* <DEDUP_REMOVED lines=9> */
.L_x_112:
[----:B------:R-:W-:Y:S05]  /*4b50*/  BSYNC B1 ;  /* 0x0000000000017941 */ /* 0x000fea0003800000 */
.L_x_111:
        /* <DEDUP_REMOVED lines=10> */
.L_x_114:
[----:B------:R-:W-:Y:S05]  /*4c00*/  BSYNC B1 ;  /* 0x0000000000017941 */ /* 0x000fea0003800000 */
.L_x_113:
        /* <DEDUP_REMOVED lines=10> */
.L_x_116:
[----:B------:R-:W-:Y:S05]  /*4cb0*/  BSYNC B1 ;  /* 0x0000000000017941 */ /* 0x000fea0003800000 */
.L_x_115:
        /* <DEDUP_REMOVED lines=9> */
.L_x_118:
[----:B------:R-:W-:Y:S05]  /*4d50*/  BSYNC B1 ;  /* 0x0000000000017941 */ /* 0x000fea0003800000 */
.L_x_117:
        /* <DEDUP_REMOVED lines=9> */
.L_x_120:
[----:B------:R-:W-:Y:S05]  /*4df0*/  BSYNC B1 ;  /* 0x0000000000017941 */ /* 0x000fea0003800000 */
.L_x_119:
        /* <DEDUP_REMOVED lines=10> */
.L_x_122:
[----:B------:R-:W-:Y:S05]  /*4ea0*/  BSYNC B1 ;  /* 0x0000000000017941 */ /* 0x000fea0003800000 */
.L_x_121:
        /* <DEDUP_REMOVED lines=10> */
.L_x_124:
[----:B------:R-:W-:Y:S05]  /*4f50*/  BSYNC B1 ;  /* 0x0000000000017941 */ /* 0x000fea0003800000 */
.L_x_123:
        /* <DEDUP_REMOVED lines=9> */
.L_x_126:
[----:B------:R-:W-:Y:S05]  /*4ff0*/  BSYNC B1 ;  /* 0x0000000000017941 */ /* 0x000fea0003800000 */
.L_x_125:
        /* <DEDUP_REMOVED lines=9> */
.L_x_128:
[----:B------:R-:W-:Y:S05]  /*5090*/  BSYNC B1 ;  /* 0x0000000000017941 */ /* 0x000fea0003800000 */
.L_x_127:
        /* <DEDUP_REMOVED lines=10> */
.L_x_130:
[----:B------:R-:W-:Y:S05]  /*5140*/  BSYNC B1 ;  /* 0x0000000000017941 */ /* 0x000fea0003800000 */
.L_x_129:
        /* <DEDUP_REMOVED lines=10> */
.L_x_132:
[----:B------:R-:W-:Y:S05]  /*51f0*/  BSYNC B1 ;  /* 0x0000000000017941 */ /* 0x000fea0003800000 */
.L_x_131:
        /* <DEDUP_REMOVED lines=9> */
.L_x_134:
[----:B------:R-:W-:Y:S05]  /*5290*/  BSYNC B1 ;  /* 0x0000000000017941 */ /* 0x000fea0003800000 */
.L_x_133:
        /* <DEDUP_REMOVED lines=9> */
.L_x_136:
[----:B------:R-:W-:Y:S05]  /*5330*/  BSYNC B1 ;  /* 0x0000000000017941 */ /* 0x000fea0003800000 */
.L_x_135:
        /* <DEDUP_REMOVED lines=10> */
.L_x_138:
[----:B------:R-:W-:Y:S05]  /*53e0*/  BSYNC B1 ;  /* 0x0000000000017941 */ /* 0x000fea0003800000 */
.L_x_137:
        /* <DEDUP_REMOVED lines=10> */
.L_x_140:
[----:B------:R-:W-:Y:S05]  /*5490*/  BSYNC B1 ;  /* 0x0000000000017941 */ /* 0x000fea0003800000 */
.L_x_139:
        /* <DEDUP_REMOVED lines=9> */
.L_x_142:
[----:B------:R-:W-:Y:S05]  /*5530*/  BSYNC B1 ;  /* 0x0000000000017941 */ /* 0x000fea0003800000 */
.L_x_141:
        /* <DEDUP_REMOVED lines=9> */
.L_x_144:
[----:B------:R-:W-:Y:S05]  /*55d0*/  BSYNC B1 ;  /* 0x0000000000017941 */ /* 0x000fea0003800000 */
.L_x_143:
        /* <DEDUP_REMOVED lines=10> */
.L_x_146:
[----:B------:R-:W-:Y:S05]  /*5680*/  BSYNC B1 ;  /* 0x0000000000017941 */ /* 0x000fea0003800000 */
.L_x_145:
        /* <DEDUP_REMOVED lines=10> */
.L_x_148:
[----:B------:R-:W-:Y:S05]  /*5730*/  BSYNC B1 ;  /* 0x0000000000017941 */ /* 0x000fea0003800000 */
.L_x_147:
        /* <DEDUP_REMOVED lines=9> */
.L_x_150:
[----:B------:R-:W-:Y:S05]  /*57d0*/  BSYNC B1 ;  /* 0x0000000000017941 */ /* 0x000fea0003800000 */
.L_x_149:
        /* <DEDUP_REMOVED lines=9> */
.L_x_152:
[----:B------:R-:W-:Y:S05]  /*5870*/  BSYNC B1 ;  /* 0x0000000000017941 */ /* 0x000fea0003800000 */
.L_x_151:
        /* <DEDUP_REMOVED lines=10> */
.L_x_154:
[----:B------:R-:W-:Y:S05]  /*5920*/  BSYNC B1 ;  /* 0x0000000000017941 */ /* 0x000fea0003800000 */
.L_x_153:
        /* <DEDUP_REMOVED lines=10> */
.L_x_156:
[----:B------:R-:W-:Y:S05]  /*59d0*/  BSYNC B1 ;  /* 0x0000000000017941 */ /* 0x000fea0003800000 */
.L_x_155:
[----:B01---5:R-:W-:Y:S01]  /*59e0*/  LOP3.LUT R2, R15, 0xffffe000, RZ, 0xc0, !PT ;  /* 0xffffe0000f027812 */ /* 0x023fe200078ec0ff */
        /* <DEDUP_REMOVED lines=8> */
.L_x_158:
[----:B------:R-:W-:Y:S05]  /*5a70*/  BSYNC B1 ;  /* 0x0000000000017941 */ /* 0x000fea0003800000 */
.L_x_157:
[----:B-----5:R-:W-:Y:S01]  /*5a80*/  LOP3.LUT R2, R15, 0xffffe000, RZ, 0xc0, !PT ;  /* 0xffffe0000f027812 */ /* 0x020fe200078ec0ff */
[----:B------:R-:W-:Y:S01]  /*5a90*/  BSSY B1, `(.L_x_159) ;  /* 0x000000a000017945 */ /* 0x000fe20003800000 */
[----:B------:R-:W-:-:S03]  /*5aa0*/  ISETP.GT.AND P1, PT, R0, 0x8, P1 ;  /* 0x000000080000780c */ /* 0x000fc60000f24270 */
[----:B------:R-:W-:Y:S01]  /*5ab0*/  FMUL R3, R2, R89 ;  /* 0x0000005902037220 */ /* 0x000fe20000400000 */
[----:B------:R-:W-:-:S03]  /*5ac0*/  @P0 IMAD.MOV.U32 R2, RZ, RZ, R8 ;  /* 0x000000ffff020224 */ /* 0x000fc600078e0008 */
[----:B0-----:R-:W-:Y:S01]  /*5ad0*/  FFMA R7, R86, R88, R3 ;  /* 0x0000005856077223 */ /* 0x001fe20000000003 */
[----:B------:R-:W-:-:S04]  /*5ae0*/  @P0 IMAD.MOV.U32 R3, RZ, RZ, R9 ;  /* 0x000000ffff030224 */ /* 0x000fc800078e0009 */
[----:B------:R-:W-:-:S05]  /*5af0*/  F2FP.TF32.F32.PACK_B R7, R7 ;  /* 0x00000007ff07723e */ /* 0x000fca00024050ff */
[----:B------:R0:W-:Y:S01]  /*5b00*/  @P0 STG.E desc[UR52][R2.64+0x1e0], R7 ;  /* 0x0001e00702000986 */ /* 0x0001e2000c101934 */
[----:B------:R-:W-:Y:S05]  /*5b10*/  @!P1 BRA `(.L_x_160) ;  /* 0x0000000000049947 */ /* 0x000fea0003800000 */
[----:B------:R0:W5:Y:S02]  /*5b20*/  LDG.E.LTC128B R15, desc[UR52][R4.64+0x1e4] ;  /* 0x0001e434040f7981 */ /* 0x000164000c1e1920 */
.L_x_160:
[----:B------:R-:W-:Y:S05]  /*5b30*/  BSYNC B1 ;  /* 0x0000000000017941 */ /* 0x000fea0003800000 */
.L_x_159:
[----:B------:R-:W-:Y:S05]  /*5b40*/  @!P1 BRA `(.L_x_161) ;  /* 0x0000001000b09947 */ /* 0x000fea0003800000 */
[----:B-----5:R-:W-:-:S05]  /*5b50*/  LOP3.LUT R0, R15, 0xffffe000, RZ, 0xc0, !PT ;  /* 0xffffe0000f007812 */ /* 0x020fca00078ec0ff */
[----:B------:R-:W-:-:S04]  /*5b60*/  FMUL R0, R0, R89 ;  /* 0x0000005900007220 */ /* 0x000fc80000400000 */
[----:B------:R-:W-:-:S05]  /*5b70*/  FFMA R87, R87, R88, R0 ;  /* 0x0000005857577223 */ /* 0x000fca0000000000 */
[----:B------:R-:W-:-:S05]  /*5b80*/  F2FP.TF32.F32.PACK_B R87, R87 ;  /* 0x00000057ff57723e */ /* 0x000fca00024050ff */
[----:B------:R0:W-:Y:S01]  /*5b90*/  STG.E desc[UR52][R8.64+0x1e4], R87 ;  /* 0x0001e45708007986 */ /* 0x0001e2000c101934 */
[----:B------:R-:W-:Y:S05]  /*5ba0*/  BRA `(.L_x_161) ;  /* 0x0000001000987947 */ /* 0x000fea0003800000 */
.L_x_36:
[----:B------:R-:W-:Y:S01]  /*5bb0*/  ULDC.64 UR4, c[0x0][0x5c0] ;  /* 0x0001700000047ab9 */ /* 0x000fe20000000a00 */
[-C--:B------:R-:W-:Y:S01]  /*5bc0*/  FMUL R9, R24, R88.reuse ;  /* 0x0000005818097220 */ /* 0x080fe20000400000 */
[----:B------:R-:W-:Y:S01]  /*5bd0*/  LEA R2, P1, R102, UR4, 0x2 ;  /* 0x0000000466027c11 */ /* 0x000fe2000f8210ff */
[-C--:B------:R-:W-:Y:S01]  /*5be0*/  FMUL R25, R25, R88.reuse ;  /* 0x0000005819197220 */ /* 0x080fe20000400000 */
[----:B------:R-:W-:Y:S01]  /*5bf0*/  ISETP.GT.AND P3, PT, R14, 0x1, PT ;  /* 0x000000010e00780c */ /* 0x000fe20003f64270 */
[-C--:B------:R-:W-:Y:S01]  /*5c00*/  FMUL R27, R27, R88.reuse ;  /* 0x000000581b1b7220 */ /* 0x080fe20000400000 */
[----:B------:R-:W-:Y:S01]  /*5c10*/  F2FP.TF32.F32.PACK_B R9, R9 ;  /* 0x00000009ff09723e */ /* 0x000fe200024050ff */
[-C--:B------:R-:W-:Y:S01]  /*5c20*/  FMUL R29, R29, R88.reuse ;  /* 0x000000581d1d7220 */ /* 0x080fe20000400000 */
[----:B------:R-:W-:Y:S01]  /*5c30*/  LEA.HI.X R3, R102, UR5, R7, 0x2, P1 ;  /* 0x0000000566037c11 */ /* 0x000fe200088f1407 */
[-C--:B------:R-:W-:Y:S01]  /*5c40*/  FMUL R7, R26, R88.reuse ;  /* 0x000000581a077220 */ /* 0x080fe20000400000 */
[----:B------:R-:W-:Y:S01]  /*5c50*/  ISETP.GT.AND P1, PT, R0, RZ, P3 ;  /* 0x000000ff0000720c */ /* 0x000fe20001f24270 */
[-C--:B------:R-:W-:Y:S01]  /*5c60*/  FMUL R11, R30, R88.reuse ;  /* 0x000000581e0b7220 */ /* 0x080fe20000400000 */
[----:B------:R-:W-:Y:S01]  /*5c70*/  F2FP.TF32.F32.PACK_B R25, R25 ;  /* 0x00000019ff19723e */ /* 0x000fe200024050ff */
[----:B------:R0:W-:Y:S01]  /*5c80*/  @P2 STG.E desc[UR52][R2.64], R9 ;  /* 0x0000000902002986 */ /* 0x0001e2000c101934 */
[----:B------:R-:W-:Y:S01]  /*5c90*/  ISETP.GT.AND P2, PT, R0, 0x8, P0 ;  /* 0x000000080000780c */ /* 0x000fe20000744270 */
[-C--:B------:R-:W-:Y:S01]  /*5ca0*/  FMUL R31, R31, R88.reuse ;  /* 0x000000581f1f7220 */ /* 0x080fe20000400000 */
[----:B------:R-:W-:Y:S01]  /*5cb0*/  ISETP.GT.AND P0, PT, R14, 0x8, PT ;  /* 0x000000080e00780c */ /* 0x000fe20003f04270 */
[-C--:B------:R-:W-:Y:S01]  /*5cc0*/  FMUL R33, R33, R88.reuse ;  /* 0x0000005821217220 */ /* 0x080fe20000400000 */
[----:B------:R-:W-:Y:S01]  /*5cd0*/  SHF.L.U64.HI R5, R95, 0x2, R94 ;  /* 0x000000025f057819 */ /* 0x000fe2000001025e */
[----:B------:R-:W-:Y:S01]  /*5ce0*/  FMUL R35, R35, R88 ;  /* 0x0000005823237220 */ /* 0x000fe20000400000 */
[----:B------:R-:W-:Y:S01]  /*5cf0*/  LEA R4, P4, R95, R2, 0x2 ;  /* 0x000000025f047211 */ /* 0x000fe200078810ff */
[-C--:B------:R-:W-:Y:S01]  /*5d00*/  FMUL R37, R37, R88.reuse ;  /* 0x0000005825257220 */ /* 0x080fe20000400000 */
[C---:B------:R-:W-:Y:S01]  /*5d10*/  ISETP.GT.AND P3, PT, R0.reuse, 0x8, P3 ;  /* 0x000000080000780c */ /* 0x040fe20001f64270 */
[----:B------:R-:W-:Y:S01]  /*5d20*/  @P1 STG.E desc[UR52][R2.64+0x4], R25 ;  /* 0x0000041902001986 */ /* 0x000fe2000c101934 */
[----:B------:R-:W-:Y:S01]  /*5d30*/  ISETP.GT.AND P5, PT, R0, RZ, P0 ;  /* 0x000000ff0000720c */ /* 0x000fe200007a4270 */
[----:B------:R-:W-:Y:S01]  /*5d40*/  IMAD.X R5, R5, 0x1, R3, P4 ;  /* 0x0000000105057824 */ /* 0x000fe200020e0603 */
[----:B------:R-:W-:Y:S01]  /*5d50*/  F2FP.TF32.F32.PACK_B R7, R7 ;  /* 0x00000007ff07723e */ /* 0x000fe200024050ff */
[-C--:B0-----:R-:W-:Y:S01]  /*5d60*/  FMUL R9, R28, R88.reuse ;  /* 0x000000581c097220 */ /* 0x081fe20000400000 */
[----:B------:R-:W-:Y:S01]  /*5d70*/  ISETP.GT.AND P1, PT, R14, 0x9, PT ;  /* 0x000000090e00780c */ /* 0x000fe20003f24270 */
[-C--:B------:R-:W-:Y:S01]  /*5d80*/  FMUL R39, R39, R88.reuse ;  /* 0x0000005827277220 */ /* 0x080fe20000400000 */
[----:B------:R-:W-:Y:S01]  /*5d90*/  F2FP.TF32.F32.PACK_B R27, R27 ;  /* 0x0000001bff1b723e */ /* 0x000fe200024050ff */
[----:B------:R0:W-:Y:S01]  /*5da0*/  @P2 STG.E desc[UR52][R4.64], R7 ;  /* 0x0000000704002986 */ /* 0x0001e2000c101934 */
[----:B------:R-:W-:Y:S01]  /*5db0*/  F2FP.TF32.F32.PACK_B R9, R9 ;  /* 0x00000009ff09723e */ /* 0x000fe200024050ff */
[-C--:B------:R-:W-:Y:S01]  /*5dc0*/  FMUL R41, R41, R88.reuse ;  /* 0x0000005829297220 */ /* 0x080fe20000400000 */
[C---:B------:R-:W-:Y:S01]  /*5dd0*/  ISETP.GT.AND P4, PT, R0.reuse, RZ, P1 ;  /* 0x000000ff0000720c */ /* 0x040fe20000f84270 */
[----:B------:R-:W-:Y:S01]  /*5de0*/  @P3 STG.E desc[UR52][R4.64+0x4], R27 ;  /* 0x0000041b04003986 */ /* 0x000fe2000c101934 */
[----:B------:R-:W-:Y:S01]  /*5df0*/  ISETP.GT.AND P2, PT, R0, 0x8, P0 ;  /* 0x000000080000780c */ /* 0x000fe20000744270 */
[-C--:B------:R-:W-:Y:S01]  /*5e00*/  FMUL R43, R43, R88.reuse ;  /* 0x000000582b2b7220 */ /* 0x080fe20000400000 */
[----:B------:R-:W-:Y:S01]  /*5e10*/  ISETP.GT.AND P0, PT, R14, 0x10, PT ;  /* 0x000000100e00780c */ /* 0x000fe20003f04270 */
[----:B------:R1:W-:Y:S01]  /*5e20*/  @P5 STG.E desc[UR52][R2.64+0x20], R9 ;  /* 0x0000200902005986 */ /* 0x0003e2000c101934 */
[C---:B------:R-:W-:Y:S01]  /*5e30*/  ISETP.GT.AND P3, PT, R0.reuse, 0x8, P1 ;  /* 0x000000080000780c */ /* 0x040fe20000f64270 */
[-C--:B------:R-:W-:Y:S01]  /*5e40*/  FMUL R45, R45, R88.reuse ;  /* 0x000000582d2d7220 */ /* 0x080fe20000400000 */
[----:B------:R-:W-:Y:S01]  /*5e50*/  ISETP.GT.AND P5, PT, R0, RZ, P0 ;  /* 0x000000ff0000720c */ /* 0x000fe200007a4270 */
[-C--:B0-----:R-:W-:Y:S01]  /*5e60*/  FMUL R7, R32, R88.reuse ;  /* 0x0000005820077220 */ /* 0x081fe20000400000 */
[----:B------:R-:W-:Y:S01]  /*5e70*/  F2FP.TF32.F32.PACK_B R29, R29 ;  /* 0x0000001dff1d723e */ /* 0x000fe200024050ff */
[-C--:B------:R-:W-:Y:S01]  /*5e80*/  FMUL R47, R47, R88.reuse ;  /* 0x000000582f2f7220 */ /* 0x080fe20000400000 */
[----:B------:R-:W-:Y:S01]  /*5e90*/  F2FP.TF32.F32.PACK_B R11, R11 ;  /* 0x0000000bff0b723e */ /* 0x000fe200024050ff */
[-C--:B------:R-:W-:Y:S01]  /*5ea0*/  FMUL R49, R49, R88.reuse ;  /* 0x0000005831317220 */ /* 0x080fe20000400000 */
[----:B------:R-:W-:Y:S01]  /*5eb0*/  ISETP.GT.AND P1, PT, R14, 0x11, PT ;  /* 0x000000110e00780c */ /* 0x000fe20003f24270 */
[----:B------:R-:W-:Y:S01]  /*5ec0*/  @P4 STG.E desc[UR52][R2.64+0x24], R29 ;  /* 0x0000241d02004986 */ /* 0x000fe2000c101934 */
[----:B------:R-:W-:Y:S01]  /*5ed0*/  F2FP.TF32.F32.PACK_B R31, R31 ;  /* 0x0000001fff1f723e */ /* 0x000fe200024050ff */
[-C--:B-1----:R-:W-:Y:S01]  /*5ee0*/  FMUL R9, R34, R88.reuse ;  /* 0x0000005822097220 */ /* 0x082fe20000400000 */
[----:B------:R-:W-:Y:S01]  /*5ef0*/  F2FP.TF32.F32.PACK_B R7, R7 ;  /* 0x00000007ff07723e */ /* 0x000fe200024050ff */
[----:B------:R0:W-:Y:S01]  /*5f00*/  @P2 STG.E desc[UR52][R4.64+0x20], R11 ;  /* 0x0000200b04002986 */ /* 0x0001e2000c101934 */
[C---:B------:R-:W-:Y:S01]  /*5f10*/  ISETP.GT.AND P4, PT, R0.reuse, RZ, P1 ;  /* 0x000000ff0000720c */ /* 0x040fe20000f84270 */
[-C--:B------:R-:W-:Y:S01]  /*5f20*/  FMUL R51, R51, R88.reuse ;  /* 0x0000005833337220 */ /* 0x080fe20000400000 */
[----:B------:R-:W-:Y:S01]  /*5f30*/  ISETP.GT.AND P2, PT, R0, 0x8, P0 ;  /* 0x000000080000780c */ /* 0x000fe20000744270 */
[----:B------:R-:W-:Y:S01]  /*5f40*/  @P3 STG.E desc[UR52][R4.64+0x24], R31 ;  /* 0x0000241f04003986 */ /* 0x000fe2000c101934 */
[----:B------:R-:W-:Y:S01]  /*5f50*/  ISETP.GT.AND P0, PT, R14, 0x18, PT ;  /* 0x000000180e00780c */ /* 0x000fe20003f04270 */
[-C--:B------:R-:W-:Y:S01]  /*5f60*/  FMUL R53, R53, R88.reuse ;  /* 0x0000005835357220 */ /* 0x080fe20000400000 */
[C---:B------:R-:W-:Y:S01]  /*5f70*/  ISETP.GT.AND P3, PT, R0.reuse, 0x8, P1 ;  /* 0x000000080000780c */ /* 0x040fe20000f64270 */
[----:B------:R1:W-:Y:S01]  /*5f80*/  @P5 STG.E desc[UR52][R2.64+0x40], R7 ;  /* 0x0000400702005986 */ /* 0x0003e2000c101934 */
[----:B------:R-:W-:Y:S01]  /*5f90*/  ISETP.GT.AND P5, PT, R0, RZ, P0 ;  /* 0x000000ff0000720c */ /* 0x000fe200007a4270 */
[-C--:B------:R-:W-:Y:S01]  /*5fa0*/  FMUL R55, R55, R88.reuse ;  /* 0x0000005837377220 */ /* 0x080fe20000400000 */
[----:B------:R-:W-:Y:S01]  /*5fb0*/  F2FP.TF32.F32.PACK_B R33, R33 ;  /* 0x00000021ff21723e */ /* 0x000fe200024050ff */
[-C--:B0-----:R-:W-:Y:S01]  /*5fc0*/  FMUL R11, R38, R88.reuse ;  /* 0x00000058260b7220 */ /* 0x081fe20000400000 */
[----:B------:R-:W-:Y:S01]  /*5fd0*/  F2FP.TF32.F32.PACK_B R9, R9 ;  /* 0x00000009ff09723e */ /* 0x000fe200024050ff */
[-C--:B------:R-:W-:Y:S01]  /*5fe0*/  FMUL R57, R57, R88.reuse ;  /* 0x0000005839397220 */ /* 0x080fe20000400000 */
[----:B------:R-:W-:Y:S01]  /*5ff0*/  ISETP.GT.AND P1, PT, R14, 0x19, PT ;  /* 0x000000190e00780c */ /* 0x000fe20003f24270 */
[----:B------:R-:W-:Y:S01]  /*6000*/  @P4 STG.E desc[UR52][R2.64+0x44], R33 ;  /* 0x0000442102004986 */ /* 0x000fe2000c101934 */
[----:B------:R-:W-:Y:S01]  /*6010*/  F2FP.TF32.F32.PACK_B R35, R35 ;  /* 0x00000023ff23723e */ /* 0x000fe200024050ff */
[-C--:B------:R-:W-:Y:S01]  /*6020*/  FMUL R59, R59, R88.reuse ;  /* 0x000000583b3b7220 */ /* 0x080fe20000400000 */
[----:B------:R-:W-:Y:S01]  /*6030*/  ISETP.GT.AND P4, PT, R0, RZ, P1 ;  /* 0x000000ff0000720c */ /* 0x000fe20000f84270 */
[-C--:B-1----:R-:W-:Y:S01]  /*6040*/  FMUL R7, R36, R88.reuse ;  /* 0x0000005824077220 */ /* 0x082fe20000400000 */
[----:B------:R0:W-:Y:S01]  /*6050*/  @P2 STG.E desc[UR52][R4.64+0x40], R9 ;  /* 0x0000400904002986 */ /* 0x0001e2000c101934 */
[----:B------:R-:W-:Y:S01]  /*6060*/  ISETP.GT.AND P2, PT, R0, 0x8, P0 ;  /* 0x000000080000780c */ /* 0x000fe20000744270 */
[-C--:B------:R-:W-:Y:S01]  /*6070*/  FMUL R61, R61, R88.reuse ;  /* 0x000000583d3d7220 */ /* 0x080fe20000400000 */
[----:B------:R-:W-:Y:S01]  /*6080*/  ISETP.GT.AND P0, PT, R14, 0x20, PT ;  /* 0x000000200e00780c */ /* 0x000fe20003f04270 */
[----:B------:R-:W-:Y:S01]  /*6090*/  @P3 STG.E desc[UR52][R4.64+0x44], R35 ;  /* 0x0000442304003986 */ /* 0x000fe2000c101934 */
[----:B------:R-:W-:Y:S01]  /*60a0*/  F2FP.TF32.F32.PACK_B R7, R7 ;  /* 0x00000007ff07723e */ /* 0x000fe200024050ff */
[-C--:B------:R-:W-:Y:S01]  /*60b0*/  FMUL R63, R63, R88.reuse ;  /* 0x000000583f3f7220 */ /* 0x080fe20000400000 */
[C---:B------:R-:W-:Y:S01]  /*60c0*/  ISETP.GT.AND P3, PT, R0.reuse, 0x8, P1 ;  /* 0x000000080000780c */ /* 0x040fe20000f64270 */
[-C--:B------:R-:W-:Y:S01]  /*60d0*/  FMUL R65, R65, R88.reuse ;  /* 0x0000005841417220 */ /* 0x080fe20000400000 */
[----:B------:R-:W-:Y:S01]  /*60e0*/  F2FP.TF32.F32.PACK_B R37, R37 ;  /* 0x00000025ff25723e */ /* 0x000fe200024050ff */
[----:B------:R1:W-:Y:S01]  /*60f0*/  @P5 STG.E desc[UR52][R2.64+0x60], R7 ;  /* 0x0000600702005986 */ /* 0x0003e2000c101934 */
[----:B------:R-:W-:Y:S01]  /*6100*/  ISETP.GT.AND P5, PT, R0, RZ, P0 ;  /* 0x000000ff0000720c */ /* 0x000fe200007a4270 */
[-C--:B0-----:R-:W-:Y:S01]  /*6110*/  FMUL R9, R42, R88.reuse ;  /* 0x000000582a097220 */ /* 0x081fe20000400000 */
[----:B------:R-:W-:Y:S01]  /*6120*/  F2FP.TF32.F32.PACK_B R11, R11 ;  /* 0x0000000bff0b723e */ /* 0x000fe200024050ff */
[----:B------:R-:W-:Y:S01]  /*6130*/  @P4 STG.E desc[UR52][R2.64+0x64], R37 ;  /* 0x0000642502004986 */ /* 0x000fe2000c101934 */
[----:B------:R-:W-:Y:S01]  /*6140*/  ISETP.GT.AND P1, PT, R14, 0x21, PT ;  /* 0x000000210e00780c */ /* 0x000fe20003f24270 */
[-C--:B------:R-:W-:Y:S01]  /*6150*/  FMUL R67, R67, R88.reuse ;  /* 0x0000005843437220 */ /* 0x080fe20000400000 */
[----:B------:R-:W-:Y:S01]  /*6160*/  F2FP.TF32.F32.PACK_B R39, R39 ;  /* 0x00000027ff27723e */ /* 0x000fe200024050ff */
[----:B------:R0:W-:Y:S01]  /*6170*/  @P2 STG.E desc[UR52][R4.64+0x60], R11 ;  /* 0x0000600b04002986 */ /* 0x0001e2000c101934 */
[C---:B------:R-:W-:Y:S01]  /*6180*/  ISETP.GT.AND P4, PT, R0.reuse, RZ, P1 ;  /* 0x000000ff0000720c */ /* 0x040fe20000f84270 */
[-C--:B------:R-:W-:Y:S01]  /*6190*/  FMUL R69, R69, R88.reuse ;  /* 0x0000005845457220 */ /* 0x080fe20000400000 */
[----:B------:R-:W-:Y:S01]  /*61a0*/  ISETP.GT.AND P2, PT, R0, 0x8, P0 ;  /* 0x000000080000780c */ /* 0x000fe20000744270 */
[-C--:B-1----:R-:W-:Y:S01]  /*61b0*/  FMUL R7, R40, R88.reuse ;  /* 0x0000005828077220 */ /* 0x082fe20000400000 */
[----:B------:R-:W-:Y:S01]  /*61c0*/  ISETP.GT.AND P0, PT, R14, 0x28, PT ;  /* 0x000000280e00780c */ /* 0x000fe20003f04270 */
[----:B------:R-:W-:Y:S01]  /*61d0*/  @P3 STG.E desc[UR52][R4.64+0x64], R39 ;  /* 0x0000642704003986 */ /* 0x000fe2000c101934 */
[----:B------:R-:W-:Y:S01]  /*61e0*/  ISETP.GT.AND P3, PT, R0, 0x8, P1 ;  /* 0x000000080000780c */ /* 0x000fe20000f64270 */
[-C--:B------:R-:W-:Y:S01]  /*61f0*/  FMUL R71, R71, R88.reuse ;  /* 0x0000005847477220 */ /* 0x080fe20000400000 */
[----:B------:R-:W-:Y:S01]  /*6200*/  F2FP.TF32.F32.PACK_B R7, R7 ;  /* 0x00000007ff07723e */ /* 0x000fe200024050ff */
[-C--:B------:R-:W-:Y:S01]  /*6210*/  FMUL R73, R73, R88.reuse ;  /* 0x0000005849497220 */ /* 0x080fe20000400000 */
[----:B------:R-:W-:Y:S01]  /*6220*/  F2FP.TF32.F32.PACK_B R41, R41 ;  /* 0x00000029ff29723e */ /* 0x000fe200024050ff */
[-C--:B0-----:R-:W-:Y:S01]  /*6230*/  FMUL R11, R46, R88.reuse ;  /* 0x000000582e0b7220 */ /* 0x081fe20000400000 */
[----:B------:R-:W-:Y:S01]  /*6240*/  F2FP.TF32.F32.PACK_B R9, R9 ;  /* 0x00000009ff09723e */ /* 0x000fe200024050ff */
[----:B------:R0:W-:Y:S01]  /*6250*/  @P5 STG.E desc[UR52][R2.64+0x80], R7 ;  /* 0x0000800702005986 */ /* 0x0001e2000c101934 */
[----:B------:R-:W-:Y:S01]  /*6260*/  ISETP.GT.AND P5, PT, R0, RZ, P0 ;  /* 0x000000ff0000720c */ /* 0x000fe200007a4270 */
[-C--:B------:R-:W-:Y:S01]  /*6270*/  FMUL R75, R75, R88.reuse ;  /* 0x000000584b4b7220 */ /* 0x080fe20000400000 */
[----:B------:R-:W-:Y:S01]  /*6280*/  ISETP.GT.AND P1, PT, R14, 0x29, PT ;  /* 0x000000290e00780c */ /* 0x000fe20003f24270 */
[----:B------:R-:W-:Y:S01]  /*6290*/  @P4 STG.E desc[UR52][R2.64+0x84], R41 ;  /* 0x0000842902004986 */ /* 0x000fe2000c101934 */
[----:B------:R-:W-:Y:S01]  /*62a0*/  F2FP.TF32.F32.PACK_B R43, R43 ;  /* 0x0000002bff2b723e */ /* 0x000fe200024050ff */
[-C--:B------:R-:W-:Y:S01]  /*62b0*/  FMUL R77, R77, R88.reuse ;  /* 0x000000584d4d7220 */ /* 0x080fe20000400000 */
[C---:B------:R-:W-:Y:S01]  /*62c0*/  ISETP.GT.AND P4, PT, R0.reuse, RZ, P1 ;  /* 0x000000ff0000720c */ /* 0x040fe20000f84270 */
[----:B------:R1:W-:Y:S01]  /*62d0*/  @P2 STG.E desc[UR52][R4.64+0x80], R9 ;  /* 0x0000800904002986 */ /* 0x0003e2000c101934 */
[----:B------:R-:W-:Y:S01]  /*62e0*/  ISETP.GT.AND P2, PT, R0, 0x8, P0 ;  /* 0x000000080000780c */ /* 0x000fe20000744270 */
[-C--:B------:R-:W-:Y:S01]  /*62f0*/  FMUL R79, R79, R88.reuse ;  /* 0x000000584f4f7220 */ /* 0x080fe20000400000 */
[----:B------:R-:W-:Y:S01]  /*6300*/  ISETP.GT.AND P0, PT, R14, 0x30, PT ;  /* 0x000000300e00780c */ /* 0x000fe20003f04270 */
[-C--:B0-----:R-:W-:Y:S01]  /*6310*/  FMUL R7, R44, R88.reuse ;  /* 0x000000582c077220 */ /* 0x081fe20000400000 */
[----:B------:R-:W-:Y:S01]  /*6320*/  @P3 STG.E desc[UR52][R4.64+0x84], R43 ;  /* 0x0000842b04003986 */ /* 0x000fe2000c101934 */
[----:B------:R-:W-:Y:S01]  /*6330*/  ISETP.GT.AND P3, PT, R0, 0x8, P1 ;  /* 0x000000080000780c */ /* 0x000fe20000f64270 */
[-C--:B------:R-:W-:Y:S01]  /*6340*/  FMUL R81, R81, R88.reuse ;  /* 0x0000005851517220 */ /* 0x080fe20000400000 */
[----:B------:R-:W-:Y:S01]  /*6350*/  F2FP.TF32.F32.PACK_B R45, R45 ;  /* 0x0000002dff2d723e */ /* 0x000fe200024050ff */
[-C--:B------:R-:W-:Y:S01]  /*6360*/  FMUL R83, R83, R88.reuse ;  /* 0x0000005853537220 */ /* 0x080fe20000400000 */
[----:B------:R-:W-:Y:S01]  /*6370*/  F2FP.TF32.F32.PACK_B R7, R7 ;  /* 0x00000007ff07723e */ /* 0x000fe200024050ff */
[-C--:B------:R-:W-:Y:S01]  /*6380*/  FMUL R13, R84, R88.reuse ;  /* 0x00000058540d7220 */ /* 0x080fe20000400000 */
[----:B------:R-:W-:Y:S01]  /*6390*/  F2FP.TF32.F32.PACK_B R11, R11 ;  /* 0x0000000bff0b723e */ /* 0x000fe200024050ff */
[-C--:B-1----:R-:W-:Y:S01]  /*63a0*/  FMUL R9, R50, R88.reuse ;  /* 0x0000005832097220 */ /* 0x082fe20000400000 */
[----:B------:R-:W-:Y:S01]  /*63b0*/  ISETP.GT.AND P1, PT, R14, 0x31, PT ;  /* 0x000000310e00780c */ /* 0x000fe20003f24270 */
[----:B------:R0:W-:Y:S01]  /*63c0*/  @P5 STG.E desc[UR52][R2.64+0xa0], R7 ;  /* 0x0000a00702005986 */ /* 0x0001e2000c101934 */
[C---:B------:R-:W-:Y:S01]  /*63d0*/  ISETP.GT.AND P5, PT, R0.reuse, RZ, P0 ;  /* 0x000000ff0000720c */ /* 0x040fe200007a4270 */
[-C--:B------:R-:W-:Y:S01]  /*63e0*/  FMUL R85, R85, R88.reuse ;  /* 0x0000005855557220 */ /* 0x080fe20000400000 */
[----:B------:R-:W-:Y:S01]  /*63f0*/  F2FP.TF32.F32.PACK_B R47, R47 ;  /* 0x0000002fff2f723e */ /* 0x000fe200024050ff */
[----:B------:R-:W-:Y:S01]  /*6400*/  @P4 STG.E desc[UR52][R2.64+0xa4], R45 ;  /* 0x0000a42d02004986 */ /* 0x000fe2000c101934 */
[----:B------:R-:W-:Y:S01]  /*6410*/  ISETP.GT.AND P4, PT, R0, RZ, P1 ;  /* 0x000000ff0000720c */ /* 0x000fe20000f84270 */
[-C--:B------:R-:W-:Y:S01]  /*6420*/  FMUL R15, R86, R88.reuse ;  /* 0x00000058560f7220 */ /* 0x080fe20000400000 */
[----:B------:R-:W-:Y:S01]  /*6430*/  F2FP.TF32.F32.PACK_B R49, R49 ;  /* 0x00000031ff31723e */ /* 0x000fe200024050ff */
[----:B------:R1:W-:Y:S01]  /*6440*/  @P2 STG.E desc[UR52][R4.64+0xa0], R11 ;  /* 0x0000a00b04002986 */ /* 0x0003e2000c101934 */
[----:B------:R-:W-:Y:S01]  /*6450*/  ISETP.GT.AND P2, PT, R0, 0x8, P0 ;  /* 0x000000080000780c */ /* 0x000fe20000744270 */
[-C--:B------:R-:W-:Y:S01]  /*6460*/  FMUL R87, R87, R88.reuse ;  /* 0x0000005857577220 */ /* 0x080fe20000400000 */
[----:B------:R-:W-:Y:S01]  /*6470*/  ISETP.GT.AND P0, PT, R14, 0x38, PT ;  /* 0x000000380e00780c */ /* 0x000fe20003f04270 */
[----:B0-----:R-:W-:Y:S01]  /*6480*/  FMUL R7, R48, R88 ;  /* 0x0000005830077220 */ /* 0x001fe20000400000 */
[----:B------:R-:W-:Y:S01]  /*6490*/  @P3 STG.E desc[UR52][R4.64+0xa4], R47 ;  /* 0x0000a42f04003986 */ /* 0x000fe2000c101934 */
[----:B------:R-:W-:-:S02]  /*64a0*/  ISETP.GT.AND P3, PT, R0, 0x8, P1 ;  /* 0x000000080000780c */ /* 0x000fc40000f64270 */
[----:B------:R-:W-:Y:S02]  /*64b0*/  F2FP.TF32.F32.PACK_B R9, R9 ;  /* 0x00000009ff09723e */ /* 0x000fe400024050ff */
[----:B------:R-:W-:Y:S02]  /*64c0*/  F2FP.TF32.F32.PACK_B R7, R7 ;  /* 0x00000007ff07723e */ /* 0x000fe400024050ff */
[----:B------:R-:W-:Y:S01]  /*64d0*/  ISETP.GT.AND P1, PT, R14, 0x39, PT ;  /* 0x000000390e00780c */ /* 0x000fe20003f24270 */
[----:B-1----:R-:W-:Y:S01]  /*64e0*/  FMUL R11, R54, R88 ;  /* 0x00000058360b7220 */ /* 0x002fe20000400000 */
[----:B------:R-:W-:Y:S01]  /*64f0*/  F2FP.TF32.F32.PACK_B R51, R51 ;  /* 0x00000033ff33723e */ /* 0x000fe200024050ff */
[----:B------:R0:W-:Y:S01]  /*6500*/  @P5 STG.E desc[UR52][R2.64+0xc0], R7 ;  /* 0x0000c00702005986 */ /* 0x0001e2000c101934 */
[C---:B------:R-:W-:Y:S02]  /*6510*/  ISETP.GT.AND P5, PT, R0.reuse, RZ, P0 ;  /* 0x000000ff0000720c */ /* 0x040fe400007a4270 */
[----:B------:R-:W-:Y:S01]  /*6520*/  F2FP.TF32.F32.PACK_B R53, R53 ;  /* 0x00000035ff35723e */ /* 0x000fe200024050ff */
[----:B------:R-:W-:Y:S01]  /*6530*/  @P4 STG.E desc[UR52][R2.64+0xc4], R49 ;  /* 0x0000c43102004986 */ /* 0x000fe2000c101934 */
[----:B------:R-:W-:-:S02]  /*6540*/  ISETP.GT.AND P4, PT, R0, RZ, P1 ;  /* 0x000000ff0000720c */ /* 0x000fc40000f84270 */
[----:B------:R-:W-:Y:S01]  /*6550*/  F2FP.TF32.F32.PACK_B R11, R11 ;  /* 0x0000000bff0b723e */ /* 0x000fe200024050ff */
[----:B------:R1:W-:Y:S01]  /*6560*/  @P2 STG.E desc[UR52][R4.64+0xc0], R9 ;  /* 0x0000c00904002986 */ /* 0x0003e2000c101934 */
[----:B------:R-:W-:Y:S02]  /*6570*/  ISETP.GT.AND P2, PT, R0, 0x8, P0 ;  /* 0x000000080000780c */ /* 0x000fe40000744270 */
[----:B------:R-:W-:Y:S01]  /*6580*/  ISETP.GT.AND P0, PT, R14, 0x40, PT ;  /* 0x000000400e00780c */ /* 0x000fe20003f04270 */
[----:B0-----:R-:W-:Y:S01]  /*6590*/  FMUL R7, R52, R88 ;  /* 0x0000005834077220 */ /* 0x001fe20000400000 */
[----:B------:R-:W-:Y:S01]  /*65a0*/  @P3 STG.E desc[UR52][R4.64+0xc4], R51 ;  /* 0x0000c43304003986 */ /* 0x000fe2000c101934 */
[----:B------:R-:W-:Y:S02]  /*65b0*/  ISETP.GT.AND P3, PT, R0, 0x8, P1 ;  /* 0x000000080000780c */ /* 0x000fe40000f64270 */
[----:B------:R-:W-:Y:S02]  /*65c0*/  ISETP.GT.AND P1, PT, R14, 0x41, PT ;  /* 0x000000410e00780c */ /* 0x000fe40003f24270 */
[----:B------:R-:W-:-:S02]  /*65d0*/  F2FP.TF32.F32.PACK_B R7, R7 ;  /* 0x00000007ff07723e */ /* 0x000fc400024050ff */
[----:B------:R-:W-:Y:S01]  /*65e0*/  F2FP.TF32.F32.PACK_B R55, R55 ;  /* 0x00000037ff37723e */ /* 0x000fe200024050ff */
[----:B-1----:R-:W-:Y:S01]  /*65f0*/  FMUL R9, R58, R88 ;  /* 0x000000583a097220 */ /* 0x002fe20000400000 */
[----:B------:R-:W-:Y:S01]  /*6600*/  F2FP.TF32.F32.PACK_B R57, R57 ;  /* 0x00000039ff39723e */ /* 0x000fe200024050ff */
[----:B------:R0:W-:Y:S01]  /*6610*/  @P5 STG.E desc[UR52][R2.64+0xe0], R7 ;  /* 0x0000e00702005986 */ /* 0x0001e2000c101934 */
[C---:B------:R-:W-:Y:S02]  /*6620*/  ISETP.GT.AND P5, PT, R0.reuse, RZ, P0 ;  /* 0x000000ff0000720c */ /* 0x040fe400007a4270 */
[----:B------:R-:W-:Y:S01]  /*6630*/  F2FP.TF32.F32.PACK_B R9, R9 ;  /* 0x00000009ff09723e */ /* 0x000fe200024050ff */
[----:B------:R-:W-:Y:S01]  /*6640*/  @P4 STG.E desc[UR52][R2.64+0xe4], R53 ;  /* 0x0000e43502004986 */ /* 0x000fe2000c101934 */
[C---:B------:R-:W-:Y:S02]  /*6650*/  ISETP.GT.AND P4, PT, R0.reuse, RZ, P1 ;  /* 0x000000ff0000720c */ /* 0x040fe40000f84270 */
[----:B------:R-:W-:Y:S01]  /*6660*/  F2FP.TF32.F32.PACK_B R59, R59 ;  /* 0x0000003bff3b723e */ /* 0x000fe200024050ff */
[----:B------:R1:W-:Y:S01]  /*6670*/  @P2 STG.E desc[UR52][R4.64+0xe0], R11 ;  /* 0x0000e00b04002986 */ /* 0x0003e2000c101934 */
[----:B------:R-:W-:-:S02]  /*6680*/  ISETP.GT.AND P2, PT, R0, 0x8, P0 ;  /* 0x000000080000780c */ /* 0x000fc40000744270 */
[----:B------:R-:W-:Y:S01]  /*6690*/  ISETP.GT.AND P0, PT, R14, 0x48, PT ;  /* 0x000000480e00780c */ /* 0x000fe20003f04270 */
[-C--:B0-----:R-:W-:Y:S01]  /*66a0*/  FMUL R7, R56, R88.reuse ;  /* 0x0000005838077220 */ /* 0x081fe20000400000 */
[----:B------:R-:W-:Y:S01]  /*66b0*/  @P3 STG.E desc[UR52][R4.64+0xe4], R55 ;  /* 0x0000e43704003986 */ /* 0x000fe2000c101934 */
[----:B------:R-:W-:Y:S02]  /*66c0*/  ISETP.GT.AND P3, PT, R0, 0x8, P1 ;  /* 0x000000080000780c */ /* 0x000fe40000f64270 */
[----:B------:R-:W-:Y:S02]  /*66d0*/  ISETP.GT.AND P1, PT, R14, 0x49, PT ;  /* 0x000000490e00780c */ /* 0x000fe40003f24270 */
[----:B------:R-:W-:Y:S01]  /*66e0*/  F2FP.TF32.F32.PACK_B R7, R7 ;  /* 0x00000007ff07723e */ /* 0x000fe200024050ff */
[----:B-1----:R-:W-:Y:S01]  /*66f0*/  FMUL R11, R62, R88 ;  /* 0x000000583e0b7220 */ /* 0x002fe20000400000 */
[----:B------:R-:W-:-:S03]  /*6700*/  F2FP.TF32.F32.PACK_B R61, R61 ;  /* 0x0000003dff3d723e */ /* 0x000fc600024050ff */
[----:B------:R0:W-:Y:S01]  /*6710*/  @P5 STG.E desc[UR52][R2.64+0x100], R7 ;  /* 0x0001000702005986 */ /* 0x0001e2000c101934 */
[C---:B------:R-:W-:Y:S02]  /*6720*/  ISETP.GT.AND P5, PT, R0.reuse, RZ, P0 ;  /* 0x000000ff0000720c */ /* 0x040fe400007a4270 */
[----:B------:R-:W-:Y:S01]  /*6730*/  F2FP.TF32.F32.PACK_B R11, R11 ;  /* 0x0000000bff0b723e */ /* 0x000fe200024050ff */
[----:B------:R-:W-:Y:S01]  /*6740*/  @P4 STG.E desc[UR52][R2.64+0x104], R57 ;  /* 0x0001043902004986 */ /* 0x000fe2000c101934 */
[C---:B------:R-:W-:Y:S02]  /*6750*/  ISETP.GT.AND P4, PT, R0.reuse, RZ, P1 ;  /* 0x000000ff0000720c */ /* 0x040fe40000f84270 */
[----:B------:R-:W-:Y:S01]  /*6760*/  F2FP.TF32.F32.PACK_B R63, R63 ;  /* 0x0000003fff3f723e */ /* 0x000fe200024050ff */
[----:B------:R1:W-:Y:S01]  /*6770*/  @P2 STG.E desc[UR52][R4.64+0x100], R9 ;  /* 0x0001000904002986 */ /* 0x0003e2000c101934 */
[----:B------:R-:W-:Y:S02]  /*6780*/  ISETP.GT.AND P2, PT, R0, 0x8, P0 ;  /* 0x000000080000780c */ /* 0x000fe40000744270 */
[----:B------:R-:W-:Y:S01]  /*6790*/  ISETP.GT.AND P0, PT, R14, 0x50, PT ;  /* 0x000000500e00780c */ /* 0x000fe20003f04270 */
[----:B0-----:R-:W-:Y:S01]  /*67a0*/  FMUL R7, R60, R88 ;  /* 0x000000583c077220 */ /* 0x001fe20000400000 */
[----:B------:R-:W-:Y:S01]  /*67b0*/  @P3 STG.E desc[UR52][R4.64+0x104], R59 ;  /* 0x0001043b04003986 */ /* 0x000fe2000c101934 */
[----:B------:R-:W-:-:S02]  /*67c0*/  ISETP.GT.AND P3, PT, R0, 0x8, P1 ;  /* 0x000000080000780c */ /* 0x000fc40000f64270 */
        /* <DEDUP_REMOVED lines=38> */
[----:B------:R-:W-:Y:S01]  /*6a30*/  ISETP.GT.AND P0, PT, R0, 0x8, P0 ;  /* 0x000000080000780c */ /* 0x000fe20000704270 */
[----:B------:R-:W-:Y:S01]  /*6a40*/  @P4 STG.E desc[UR52][R2.64+0x164], R69 ;  /* 0x0001644502004986 */ /* 0x000fe2000c101934 */
[----:B------:R-:W-:Y:S02]  /*6a50*/  ISETP.GT.AND P4, PT, R14, 0x69, PT ;  /* 0x000000690e00780c */ /* 0x000fe40003f84270 */
[----:B------:R-:W-:Y:S01]  /*6a60*/  F2FP.TF32.F32.PACK_B R9, R9 ;  /* 0x00000009ff09723e */ /* 0x000fe200024050ff */
[----:B------:R1:W-:Y:S01]  /*6a70*/  @P2 STG.E desc[UR52][R4.64+0x160], R11 ;  /* 0x0001600b04002986 */ /* 0x0003e2000c101934 */
[C---:B------:R-:W-:Y:S02]  /*6a80*/  ISETP.GT.AND P2, PT, R0.reuse, RZ, P1 ;  /* 0x000000ff0000720c */ /* 0x040fe40000f44270 */
[----:B------:R-:W-:Y:S01]  /*6a90*/  ISETP.GT.AND P1, PT, R0, 0x8, P1 ;  /* 0x000000080000780c */ /* 0x000fe20000f24270 */
[----:B0-----:R-:W-:Y:S01]  /*6aa0*/  FMUL R7, R72, R88 ;  /* 0x0000005848077220 */ /* 0x001fe20000400000 */
[----:B------:R-:W-:Y:S01]  /*6ab0*/  @P3 STG.E desc[UR52][R4.64+0x164], R71 ;  /* 0x0001644704003986 */ /* 0x000fe2000c101934 */
[----:B------:R-:W-:-:S02]  /*6ac0*/  ISETP.GT.AND P6, PT, R0, RZ, P4 ;  /* 0x000000ff0000720c */ /* 0x000fc400027c4270 */
[----:B------:R-:W-:Y:S02]  /*6ad0*/  F2FP.TF32.F32.PACK_B R75, R75 ;  /* 0x0000004bff4b723e */ /* 0x000fe400024050ff */
[----:B------:R-:W-:Y:S02]  /*6ae0*/  F2FP.TF32.F32.PACK_B R7, R7 ;  /* 0x00000007ff07723e */ /* 0x000fe400024050ff */
[----:B------:R-:W-:Y:S01]  /*6af0*/  F2FP.TF32.F32.PACK_B R77, R77 ;  /* 0x0000004dff4d723e */ /* 0x000fe200024050ff */
[----:B-1----:R-:W-:Y:S01]  /*6b00*/  FMUL R11, R82, R88 ;  /* 0x00000058520b7220 */ /* 0x002fe20000400000 */
[----:B------:R-:W-:Y:S01]  /*6b10*/  ISETP.GT.AND P4, PT, R0, 0x8, P4 ;  /* 0x000000080000780c */ /* 0x000fe20002784270 */
[----:B------:R0:W-:Y:S01]  /*6b20*/  @P5 STG.E desc[UR52][R2.64+0x180], R7 ;  /* 0x0001800702005986 */ /* 0x0001e2000c101934 */
[----:B------:R-:W-:Y:S02]  /*6b30*/  ISETP.GT.AND P5, PT, R14, 0x68, PT ;  /* 0x000000680e00780c */ /* 0x000fe40003fa4270 */
[----:B------:R-:W-:Y:S01]  /*6b40*/  F2FP.TF32.F32.PACK_B R79, R79 ;  /* 0x0000004fff4f723e */ /* 0x000fe200024050ff */
[----:B------:R-:W-:Y:S01]  /*6b50*/  @P2 STG.E desc[UR52][R2.64+0x184], R73 ;  /* 0x0001844902002986 */ /* 0x000fe2000c101934 */
[----:B------:R-:W-:-:S02]  /*6b60*/  ISETP.GT.AND P3, PT, R0, RZ, P5 ;  /* 0x000000ff0000720c */ /* 0x000fc40002f64270 */
[----:B------:R-:W-:Y:S01]  /*6b70*/  ISETP.GT.AND P5, PT, R0, 0x8, P5 ;  /* 0x000000080000780c */ /* 0x000fe20002fa4270 */
[----:B------:R1:W-:Y:S01]  /*6b80*/  @P0 STG.E desc[UR52][R4.64+0x180], R9 ;  /* 0x0001800904000986 */ /* 0x0003e2000c101934 */
[C---:B------:R-:W-:Y:S02]  /*6b90*/  ISETP.GT.AND P2, PT, R14.reuse, 0x71, PT ;  /* 0x000000710e00780c */ /* 0x040fe40003f44270 */
[----:B------:R-:W-:Y:S01]  /*6ba0*/  ISETP.GT.AND P0, PT, R14, 0x79, PT ;  /* 0x000000790e00780c */ /* 0x000fe20003f04270 */
[-C--:B0-----:R-:W-:Y:S01]  /*6bb0*/  FMUL R7, R76, R88.reuse ;  /* 0x000000584c077220 */ /* 0x081fe20000400000 */
[----:B------:R-:W-:Y:S01]  /*6bc0*/  @P1 STG.E desc[UR52][R4.64+0x184], R75 ;  /* 0x0001844b04001986 */ /* 0x000fe2000c101934 */
[----:B------:R-:W-:Y:S02]  /*6bd0*/  ISETP.GT.AND P1, PT, R14, 0x78, PT ;  /* 0x000000780e00780c */ /* 0x000fe40003f24270 */
[----:B------:R-:W-:Y:S02]  /*6be0*/  F2FP.TF32.F32.PACK_B R81, R81 ;  /* 0x00000051ff51723e */ /* 0x000fe400024050ff */
[----:B------:R-:W-:Y:S01]  /*6bf0*/  F2FP.TF32.F32.PACK_B R7, R7 ;  /* 0x00000007ff07723e */ /* 0x000fe200024050ff */
[----:B-1----:R-:W-:Y:S01]  /*6c00*/  FMUL R9, R78, R88 ;  /* 0x000000584e097220 */ /* 0x002fe20000400000 */
[----:B------:R-:W-:-:S03]  /*6c10*/  F2FP.TF32.F32.PACK_B R11, R11 ;  /* 0x0000000bff0b723e */ /* 0x000fc600024050ff */
[----:B------:R0:W-:Y:S01]  /*6c20*/  @P3 STG.E desc[UR52][R2.64+0x1a0], R7 ;  /* 0x0001a00702003986 */ /* 0x0001e2000c101934 */
[----:B------:R-:W-:Y:S02]  /*6c30*/  ISETP.GT.AND P3, PT, R14, 0x70, PT ;  /* 0x000000700e00780c */ /* 0x000fe40003f64270 */
[----:B------:R-:W-:Y:S01]  /*6c40*/  F2FP.TF32.F32.PACK_B R9, R9 ;  /* 0x00000009ff09723e */ /* 0x000fe200024050ff */
[----:B------:R-:W-:Y:S01]  /*6c50*/  @P6 STG.E desc[UR52][R2.64+0x1a4], R77 ;  /* 0x0001a44d02006986 */ /* 0x000fe2000c101934 */
[C---:B------:R-:W-:Y:S02]  /*6c60*/  ISETP.GT.AND P6, PT, R0.reuse, RZ, P3 ;  /* 0x000000ff0000720c */ /* 0x040fe40001fc4270 */
[C---:B------:R-:W-:Y:S01]  /*6c70*/  ISETP.GT.AND P3, PT, R0.reuse, 0x8, P3 ;  /* 0x000000080000780c */ /* 0x040fe20001f64270 */
[----:B------:R-:W-:Y:S01]  /*6c80*/  @P5 STG.E desc[UR52][R4.64+0x1a0], R9 ;  /* 0x0001a00904005986 */ /* 0x000fe2000c101934 */
[C---:B------:R-:W-:Y:S02]  /*6c90*/  ISETP.GT.AND P5, PT, R0.reuse, RZ, P2 ;  /* 0x000000ff0000720c */ /* 0x040fe400017a4270 */
[----:B------:R-:W-:Y:S01]  /*6ca0*/  ISETP.GT.AND P2, PT, R0, 0x8, P2 ;  /* 0x000000080000780c */ /* 0x000fe20001744270 */
[----:B0-----:R-:W-:Y:S01]  /*6cb0*/  FMUL R7, R80, R88 ;  /* 0x0000005850077220 */ /* 0x001fe20000400000 */
[----:B------:R-:W-:Y:S01]  /*6cc0*/  @P4 STG.E desc[UR52][R4.64+0x1a4], R79 ;  /* 0x0001a44f04004986 */ /* 0x000fe2000c101934 */
[----:B------:R-:W-:-:S02]  /*6cd0*/  ISETP.GT.AND P4, PT, R0, RZ, P1 ;  /* 0x000000ff0000720c */ /* 0x000fc40000f84270 */
[C---:B------:R-:W-:Y:S02]  /*6ce0*/  ISETP.GT.AND P1, PT, R0.reuse, 0x8, P1 ;  /* 0x000000080000780c */ /* 0x040fe40000f24270 */
[----:B------:R-:W-:Y:S02]  /*6cf0*/  F2FP.TF32.F32.PACK_B R7, R7 ;  /* 0x00000007ff07723e */ /* 0x000fe400024050ff */
[----:B------:R-:W-:Y:S02]  /*6d00*/  F2FP.TF32.F32.PACK_B R83, R83 ;  /* 0x00000053ff53723e */ /* 0x000fe400024050ff */
[----:B------:R-:W-:Y:S01]  /*6d10*/  F2FP.TF32.F32.PACK_B R13, R13 ;  /* 0x0000000dff0d723e */ /* 0x000fe200024050ff */
[----:B------:R-:W-:Y:S01]  /*6d20*/  @P6 STG.E desc[UR52][R2.64+0x1c0], R7 ;  /* 0x0001c00702006986 */ /* 0x000fe2000c101934 */
[C---:B------:R-:W-:Y:S02]  /*6d30*/  ISETP.GT.AND P6, PT, R0.reuse, RZ, P0 ;  /* 0x000000ff0000720c */ /* 0x040fe400007c4270 */
[----:B------:R-:W-:Y:S01]  /*6d40*/  ISETP.GT.AND P0, PT, R0, 0x8, P0 ;  /* 0x000000080000780c */ /* 0x000fe20000704270 */
[----:B------:R-:W-:Y:S01]  /*6d50*/  @P5 STG.E desc[UR52][R2.64+0x1c4], R81 ;  /* 0x0001c45102005986 */ /* 0x000fe2000c101934 */
[----:B------:R-:W-:-:S02]  /*6d60*/  F2FP.TF32.F32.PACK_B R85, R85 ;  /* 0x00000055ff55723e */ /* 0x000fc400024050ff */
[----:B------:R-:W-:Y:S01]  /*6d70*/  F2FP.TF32.F32.PACK_B R15, R15 ;  /* 0x0000000fff0f723e */ /* 0x000fe200024050ff */
[----:B------:R-:W-:Y:S01]  /*6d80*/  @P3 STG.E desc[UR52][R4.64+0x1c0], R11 ;  /* 0x0001c00b04003986 */ /* 0x000fe2000c101934 */
[----:B------:R-:W-:-:S03]  /*6d90*/  F2FP.TF32.F32.PACK_B R87, R87 ;  /* 0x00000057ff57723e */ /* 0x000fc600024050ff */
[----:B------:R-:W-:Y:S04]  /*6da0*/  @P2 STG.E desc[UR52][R4.64+0x1c4], R83 ;  /* 0x0001c45304002986 */ /* 0x000fe8000c101934 */
[----:B------:R-:W-:Y:S04]  /*6db0*/  @P4 STG.E desc[UR52][R2.64+0x1e0], R13 ;  /* 0x0001e00d02004986 */ /* 0x000fe8000c101934 */
[----:B------:R0:W-:Y:S02]  /*6dc0*/  @P6 STG.E desc[UR52][R2.64+0x1e4], R85 ;  /* 0x0001e45502006986 */ /* 0x0001e4000c101934 */
[----:B0-----:R-:W-:-:S02]  /*6dd0*/  @P1 IMAD.MOV.U32 R2, RZ, RZ, R4 ;  /* 0x000000ffff021224 */ /* 0x001fc400078e0004 */
[----:B------:R-:W-:-:S05]  /*6de0*/  @P1 IMAD.MOV.U32 R3, RZ, RZ, R5 ;  /* 0x000000ffff031224 */ /* 0x000fca00078e0005 */
[----:B------:R0:W-:Y:S04]  /*6df0*/  @P1 STG.E desc[UR52][R2.64+0x1e0], R15 ;  /* 0x0001e00f02001986 */ /* 0x0001e8000c101934 */
[----:B------:R0:W-:Y:S02]  /*6e00*/  @P0 STG.E desc[UR52][R4.64+0x1e4], R87 ;  /* 0x0001e45704000986 */ /* 0x0001e4000c101934 */
.L_x_161:
[----:B------:R-:W-:Y:S05]  /*6e10*/  BSYNC B0 ;  /* 0x0000000000007941 */ /* 0x000fea0003800000 */
.L_x_35:
[----:B0-----:R-:W-:Y:S01]  /*6e20*/  IMAD.U32 R2, RZ, RZ, UR54 ;  /* 0x00000036ff027e24 */ /* 0x001fe2000f8e00ff */
[----:B------:R-:W-:Y:S01]  /*6e30*/  ULDC.64 UR4, c[0x0][0x650] ;  /* 0x0001940000047ab9 */ /* 0x000fe20000000a00 */
[----:B------:R-:W-:Y:S01]  /*6e40*/  IMAD.U32 R3, RZ, RZ, UR55 ;  /* 0x00000037ff037e24 */ /* 0x000fe2000f8e00ff */
[----:B------:R0:W-:Y:S01]  /*6e50*/  SYNCS.ARRIVE.TRANS64.A1T0 RZ, [R98+UR50], RZ ;  /* 0x000000ff62ff79a7 */ /* 0x0001e20008100032 */
[----:B------:R-:W-:Y:S01]  /*6e60*/  PRMT R0, RZ, 0x7610, R0 ;  /* 0x00007610ff007816 */ /* 0x000fe20000000000 */
[----:B------:R-:W-:Y:S01]  /*6e70*/  IMAD.MOV.U32 R18, RZ, RZ, -0x1 ;  /* 0xffffffffff127424 */ /* 0x000fe200078e00ff */
[----:B------:R-:W-:Y:S01]  /*6e80*/  LEA R16, P0, R2, R16, 0x1 ;  /* 0x0000001002107211 */ /* 0x000fe200078008ff */
[----:B------:R-:W-:Y:S02]  /*6e90*/  IMAD.MOV.U32 R2, RZ, RZ, -0x1 ;  /* 0xffffffffff027424 */ /* 0x000fe400078e00ff */
[----:B------:R-:W-:Y:S01]  /*6ea0*/  IMAD.MOV.U32 R19, RZ, RZ, -0x1 ;  /* 0xffffffffff137424 */ /* 0x000fe200078e00ff */
[----:B------:R-:W-:-:S02]  /*6eb0*/  IADD3.X R17, R17, UR36, RZ, P0, !PT ;  /* 0x0000002411117c10 */ /* 0x000fc400087fe4ff */
[----:B------:R-:W-:-:S04]  /*6ec0*/  ISETP.GE.U32.AND P0, PT, R16, UR4, PT ;  /* 0x0000000410007c0c */ /* 0x000fc8000bf06070 */
[----:B------:R-:W-:-:S13]  /*6ed0*/  ISETP.GE.U32.AND.EX P0, PT, R17, UR5, PT, P0 ;  /* 0x0000000511007c0c */ /* 0x000fda000bf06100 */
[----:B0-----:R-:W-:Y:S05]  /*6ee0*/  @P0 BRA `(.L_x_162) ;  /* 0x0000000400700947 */ /* 0x001fea0003800000 */
[----:B------:R-:W0:Y:S01]  /*6ef0*/  S2UR UR7, SR_CTAID.X ;  /* 0x00000000000779c3 */ /* 0x000e220000002500 */
[----:B------:R-:W-:Y:S01]  /*6f00*/  ULDC.64 UR4, c[0x0][0x628] ;  /* 0x00018a0000047ab9 */ /* 0x000fe20000000a00 */
[----:B------:R-:W-:Y:S01]  /*6f10*/  ULDC UR6, c[0x0][0x150] ;  /* 0x0000540000067ab9 */ /* 0x000fe20000000800 */
[----:B------:R-:W-:Y:S01]  /*6f20*/  ISETP.NE.U32.AND P0, PT, RZ, UR4, PT ;  /* 0x00000004ff007c0c */ /* 0x000fe2000bf05070 */
[----:B------:R-:W-:Y:S01]  /*6f30*/  ULDC UR15, c[0x0][0x630] ;  /* 0x00018c00000f7ab9 */ /* 0x000fe20000000800 */
[C---:B------:R-:W-:Y:S02]  /*6f40*/  R2UR UR17, R16.reuse ;  /* 0x00000000101172ca */ /* 0x040fe400000e0000 */
[----:B------:R-:W-:Y:S01]  /*6f50*/  ISETP.NE.AND.EX P0, PT, RZ, UR5, PT, P0 ;  /* 0x00000005ff007c0c */ /* 0x000fe2000bf05300 */
[----:B------:R-:W1:Y:S01]  /*6f60*/  S2UR UR16, SR_CTAID.Y ;  /* 0x00000000001079c3 */ /* 0x000e620000002600 */
[----:B------:R-:W-:Y:S02]  /*6f70*/  R2UR UR12, R16 ;  /* 0x00000000100c72ca */ /* 0x000fe400000e0000 */
[----:B------:R-:W-:-:S02]  /*6f80*/  R2UR UR13, R17 ;  /* 0x00000000110d72ca */ /* 0x000fc400000e0000 */
[----:B0-----:R-:W-:-:S05]  /*6f90*/  I2FP.F32.U32 R0, UR7 ;  /* 0x0000000700007c45 */ /* 0x001fca0008201000 */
[----:B------:R-:W-:Y:S01]  /*6fa0*/  FMUL R0, R0, UR6 ;  /* 0x0000000600007c20 */ /* 0x000fe20008400000 */
[----:B------:R-:W-:Y:S01]  /*6fb0*/  ULDC UR6, c[0x0][0x154] ;  /* 0x0000550000067ab9 */ /* 0x000fe20000000800 */
[----:B-1----:R-:W-:-:S04]  /*6fc0*/  I2FP.F32.U32 R2, UR16 ;  /* 0x0000001000027c45 */ /* 0x002fc80008201000 */
[----:B------:R-:W0:Y:S01]  /*6fd0*/  F2I.U32.TRUNC.NTZ R0, R0 ;  /* 0x0000000000007305 */ /* 0x000e22000020f000 */
[----:B------:R-:W-:Y:S01]  /*6fe0*/  FMUL R2, R2, UR6 ;  /* 0x0000000602027c20 */ /* 0x000fe20008400000 */
[----:B------:R-:W-:Y:S06]  /*6ff0*/  @!P0 BRA `(.L_x_163) ;  /* 0x0000000000308947 */ /* 0x000fec0003800000 */
        /* <DEDUP_REMOVED lines=12> */
.L_x_163:
[----:B------:R-:W-:Y:S01]  /*70c0*/  USHF.R.U64 UR6, UR12, UR15, UR13 ;  /* 0x0000000f0c067299 */ /* 0x000fe2000800120d */
[----:B------:R-:W-:Y:S01]  /*70d0*/  R2UR UR5, R17 ;  /* 0x00000000110572ca */ /* 0x000fe200000e0000 */
[----:B------:R-:W-:Y:S01]  /*70e0*/  USHF.R.U32.HI UR4, URZ, UR15, UR13 ;  /* 0x0000000f3f047299 */ /* 0x000fe2000801160d */
[----:B------:R-:W1:Y:S01]  /*70f0*/  F2I.U32.TRUNC.NTZ R2, R2 ;  /* 0x0000000200027305 */ /* 0x000e62000020f000 */
[----:B------:R-:W-:Y:S01]  /*7100*/  UIADD3 UR9, UP0, URZ, -UR6, URZ ;  /* 0x800000063f097290 */ /* 0x000fe2000ff1e03f */
[----:B------:R-:W-:Y:S01]  /*7110*/  ULDC.64 UR10, c[0x0][0x620] ;  /* 0x00018800000a7ab9 */ /* 0x000fe20000000a00 */
[----:B------:R-:W-:Y:S02]  /*7120*/  ULDC UR14, c[0x0][0x608] ;  /* 0x00018200000e7ab9 */ /* 0x000fe40000000800 */
[----:B------:R-:W-:Y:S01]  /*7130*/  UIADD3.X UR4, URZ, ~UR4, URZ, UP0, !UPT ;  /* 0x800000043f047290 */ /* 0x000fe200087fe43f */
[----:B------:R-:W-:Y:S01]  /*7140*/  ULDC UR15, c[0x0][0x658] ;  /* 0x00019600000f7ab9 */ /* 0x000fe20000000800 */
[----:B------:R-:W-:-:S02]  /*7150*/  ULDC UR12, c[0x0][0x144] ;  /* 0x00005100000c7ab9 */ /* 0x000fc40000000800 */
[----:B------:R-:W-:Y:S01]  /*7160*/  UIMAD UR8, UR4, UR10, URZ ;  /* 0x0000000a040872a4 */ /* 0x000fe2000f8e023f */
[----:B------:R-:W-:Y:S02]  /*7170*/  ULDC UR22, c[0x0][0x148] ;  /* 0x0000520000167ab9 */ /* 0x000fe40000000800 */
[----:B------:R-:W-:Y:S01]  /*7180*/  UMOV UR4, UR17 ;  /* 0x0000001100047c82 */ /* 0x000fe20008000000 */
[----:B------:R-:W-:Y:S02]  /*7190*/  UIMAD UR8, UR9, UR11, UR8 ;  /* 0x0000000b090872a4 */ /* 0x000fe4000f8e0208 */
[----:B------:R-:W-:Y:S01]  /*71a0*/  UIMAD.WIDE.U32 UR4, UR9, UR10, UR4 ;  /* 0x0000000a090472a5 */ /* 0x000fe2000f8e0004 */
[----:B0-----:R-:W-:Y:S01]  /*71b0*/  R2UR UR9, R0 ;  /* 0x00000000000972ca */ /* 0x001fe200000e0000 */
[----:B------:R-:W-:Y:S01]  /*71c0*/  ULDC UR20, c[0x0][0x648] ;  /* 0x0001920000147ab9 */ /* 0x000fe20000000800 */
[----:B-1----:R-:W-:Y:S01]  /*71d0*/  R2UR UR13, R2 ;  /* 0x00000000020d72ca */ /* 0x002fe200000e0000 */
[----:B------:R-:W-:Y:S01]  /*71e0*/  UIADD3 UR8, UR5, UR8, URZ ;  /* 0x0000000805087290 */ /* 0x000fe2000fffe03f */
[----:B------:R-:W-:-:S02]  /*71f0*/  ULDC UR21, c[0x0][0x638] ;  /* 0x00018e0000157ab9 */ /* 0x000fc40000000800 */
[----:B------:R-:W-:Y:S02]  /*7200*/  ULDC UR5, c[0x0][0x618] ;  /* 0x0001860000057ab9 */ /* 0x000fe40000000800 */
[----:B------:R-:W-:Y:S02]  /*7210*/  USHF.R.U64 UR10, UR4, UR5, UR8 ;  /* 0x00000005040a7299 */ /* 0x000fe40008001208 */
[----:B------:R-:W-:-:S03]  /*7220*/  USHF.R.U32.HI UR8, URZ, UR5, UR8 ;  /* 0x000000053f087299 */ /* 0x000fc60008011608 */
[----:B------:R-:W-:Y:S01]  /*7230*/  ULDC.64 UR4, c[0x0][0x640] ;  /* 0x0001900000047ab9 */ /* 0x000fe20000000a00 */
[----:B------:R-:W-:Y:S01]  /*7240*/  USHF.R.U64 UR11, UR10, UR14, UR8 ;  /* 0x0000000e0a0b7299 */ /* 0x000fe20008001208 */
[----:B------:R-:W-:Y:S01]  /*7250*/  ISETP.NE.U32.AND P0, PT, RZ, UR4, PT ;  /* 0x00000004ff007c0c */ /* 0x000fe2000bf05070 */
[----:B------:R-:W-:Y:S02]  /*7260*/  USHF.R.U32.HI UR8, URZ, UR14, UR8 ;  /* 0x0000000e3f087299 */ /* 0x000fe40008011608 */
[----:B------:R-:W-:Y:S01]  /*7270*/  UIADD3 UR9, -UR9, URZ, URZ ;  /* 0x0000003f09097290 */ /* 0x000fe2000fffe13f */
[----:B------:R-:W-:Y:S01]  /*7280*/  ISETP.NE.AND.EX P0, PT, RZ, UR5, PT, P0 ;  /* 0x00000005ff007c0c */ /* 0x000fe2000bf05300 */
[----:B------:R-:W-:Y:S02]  /*7290*/  USHF.R.U64 UR17, UR11, UR15, UR8 ;  /* 0x0000000f0b117299 */ /* 0x000fe40008001208 */
[----:B------:R-:W-:Y:S02]  /*72a0*/  UIADD3 UR18, -UR13, URZ, URZ ;  /* 0x0000003f0d127290 */ /* 0x000fe4000fffe13f */
[----:B------:R-:W-:-:S02]  /*72b0*/  USHF.R.U32.HI UR15, URZ, UR15, UR8 ;  /* 0x0000000f3f0f7299 */ /* 0x000fc40008011608 */
[----:B------:R-:W-:Y:S01]  /*72c0*/  UIMAD UR19, UR12, UR9, UR7 ;  /* 0x000000090c1372a4 */ /* 0x000fe2000f8e0207 */
[----:B------:R-:W-:-:S05]  /*72d0*/  UMOV UR14, UR17 ;  /* 0x00000011000e7c82 */ /* 0x000fca0008000000 */
[----:B------:R-:W-:Y:S06]  /*72e0*/  @!P0 BRA `(.L_x_164) ;  /* 0x0000000000288947 */ /* 0x000fec0003800000 */
        /* <DEDUP_REMOVED lines=10> */
.L_x_164:
[----:B------:R-:W-:Y:S01]  /*7390*/  UISETP.NE.AND UP0, UPT, UR45, URZ, UPT ;  /* 0x0000003f2d00728c */ /* 0x000fe2000bf05270 */
[----:B------:R-:W-:Y:S01]  /*73a0*/  IMAD.MOV.U32 R0, RZ, RZ, 0x1 ;  /* 0x00000001ff007424 */ /* 0x000fe200078e00ff */
[----:B------:R-:W-:Y:S01]  /*73b0*/  USHF.R.U64 UR5, UR14, UR20, UR15 ;  /* 0x000000140e057299 */ /* 0x000fe2000800120f */
[----:B------:R-:W-:Y:S01]  /*73c0*/  IMAD.U32 R19, RZ, RZ, UR6 ;  /* 0x00000006ff137e24 */ /* 0x000fe2000f8e00ff */
[----:B------:R-:W-:Y:S02]  /*73d0*/  ULOP3.LUT UR4, UR11, UR47, URZ, 0xc0, !UPT ;  /* 0x0000002f0b047292 */ /* 0x000fe4000f8ec03f */
[----:B------:R-:W-:Y:S02]  /*73e0*/  UIADD3 UR7, -UR5, URZ, URZ ;  /* 0x0000003f05077290 */ /* 0x000fe4000fffe13f */
[----:B------:R-:W-:Y:S02]  /*73f0*/  UIMAD UR4, UR43, UR5, UR4 ;  /* 0x000000052b0472a4 */ /* 0x000fe4000f8e0204 */
[----:B------:R-:W-:-:S02]  /*7400*/  ULOP3.LUT UR10, UR10, UR42, URZ, 0xc0, !UPT ;  /* 0x0000002a0a0a7292 */ /* 0x000fc4000f8ec03f */
[----:B------:R-:W-:Y:S02]  /*7410*/  @UP0 UIMAD UR19, UR22, UR18, UR16 ;  /* 0x00000012161302a4 */ /* 0x000fe4000f8e0210 */
[----:B------:R-:W-:Y:S01]  /*7420*/  UIMAD UR5, UR7, UR21, UR17 ;  /* 0x00000015070572a4 */ /* 0x000fe2000f8e0211 */
[----:B------:R-:W-:Y:S02]  /*7430*/  ULDC UR8, c[0x0][0x600] ;  /* 0x0001800000087ab9 */ /* 0x000fe40000000800 */
[----:B------:R-:W-:Y:S01]  /*7440*/  ULDC UR7, c[0x0][0x610] ;  /* 0x0001840000077ab9 */ /* 0x000fe20000000800 */
[----:B------:R-:W-:Y:S02]  /*7450*/  UIMAD UR5, UR5, UR8, UR10 ;  /* 0x00000008050572a4 */ /* 0x000fe4000f8e020a */
[----:B------:R-:W-:-:S04]  /*7460*/  UIMAD UR4, UR4, UR7, UR19 ;  /* 0x00000007040472a4 */ /* 0x000fc8000f8e0213 */
[----:B------:R-:W-:Y:S02]  /*7470*/  USEL UR7, UR5, UR4, !UP0 ;  /* 0x0000000405077287 */ /* 0x000fe4000c000000 */
[----:B------:R-:W-:-:S04]  /*7480*/  USEL UR4, UR4, UR5, !UP0 ;  /* 0x0000000504047287 */ /* 0x000fc8000c000000 */
[----:B------:R-:W-:Y:S02]  /*7490*/  IMAD.U32 R2, RZ, RZ, UR7 ;  /* 0x00000007ff027e24 */ /* 0x000fe4000f8e00ff */
[----:B------:R-:W-:-:S07]  /*74a0*/  IMAD.U32 R18, RZ, RZ, UR4 ;  /* 0x00000004ff127e24 */ /* 0x000fce000f8e00ff */
.L_x_162:
[----:B------:R-:W-:Y:S01]  /*74b0*/  ULEA UR5, UR38, UR44, 0x1 ;  /* 0x0000002c26057291 */ /* 0x000fe2000f8e083f */
[----:B------:R-:W-:Y:S01]  /*74c0*/  LOP3.LUT P0, RZ, R0, 0xff, RZ, 0xc0, !PT ;  /* 0x000000ff00ff7812 */ /* 0x000fe2000780c0ff */
[----:B------:R-:W-:Y:S01]  /*74d0*/  ULOP3.LUT UR44, UR44, 0x1, URZ, 0xc0, !UPT ;  /* 0x000000012c2c7892 */ /* 0x000fe2000f8ec03f */
[----:B------:R-:W-:Y:S01]  /*74e0*/  LOP3.LUT R100, R100, 0x1, RZ, 0x3c, !PT ;  /* 0x0000000164647812 */ /* 0x000fe200078e3cff */
[----:B------:R-:W-:Y:S02]  /*74f0*/  USHF.R.U32.HI UR4, URZ, 0x1, UR5 ;  /* 0x000000013f047899 */ /* 0x000fe40008011605 */
[----:B------:R-:W-:Y:S02]  /*7500*/  UISETP.GT.U32.AND UP0, UPT, UR5, 0x1, UPT ;  /* 0x000000010500788c */ /* 0x000fe4000bf04070 */
[----:B------:R-:W-:Y:S02]  /*7510*/  ULOP3.LUT UR4, UR4, 0x1, URZ, 0xc0, !UPT ;  /* 0x0000000104047892 */ /* 0x000fe4000f8ec03f */
[----:B------:R-:W-:-:S02]  /*7520*/  UISETP.LT.U32.AND UP0, UPT, UR41, 0xff, UP0 ;  /* 0x000000ff2900788c */ /* 0x000fc40008701070 */
[----:B------:R-:W-:Y:S02]  /*7530*/  UISETP.NE.U32.AND UP1, UPT, UR4, 0x1, UPT ;  /* 0x000000010400788c */ /* 0x000fe4000bf25070 */
[----:B------:R-:W-:Y:S02]  /*7540*/  USEL UR5, URZ, 0x1, !UP0 ;  /* 0x000000013f057887 */ /* 0x000fe4000c000000 */
[----:B------:R-:W-:-:S04]  /*7550*/  UISETP.GT.U32.AND UP1, UPT, UR41, 0xfe, !UP1 ;  /* 0x000000fe2900788c */ /* 0x000fc8000cf24070 */
[----:B------:R-:W-:-:S04]  /*7560*/  USEL UR4, URZ, 0x1, !UP1 ;  /* 0x000000013f047887 */ /* 0x000fc8000c800000 */
[----:B------:R-:W-:Y:S01]  /*7570*/  ULOP3.LUT UR48, UR4, UR48, UR5, 0x96, !UPT ;  /* 0x0000003004307292 */ /* 0x000fe2000f8e9605 */
[----:B------:R-:W-:Y:S11]  /*7580*/  @P0 BRA `(.L_x_165) ;  /* 0xffffffa000b00947 */ /* 0x000ff6000383ffff */
[----:B------:R-:W-:Y:S05]  /*7590*/  EXIT ;  /* 0x000000000000794d */ /* 0x000fea0003800000 */
.L_x_16:
[----:B------:R-:W-:-:S08]  /*75a0*/  ISETP.NE.AND P0, PT, RZ, UR6, PT ;  /* 0x00000006ff007c0c */ /* 0x000fd0000bf05270 */
[----:B------:R-:W0:-:S00]  /*75b0*/  USETMAXREG.DEALLOC.CTAPOOL 0x28 ;  /* 0x00000028000079c8 */ /* 0x000e0000080e0500 */
[----:B------:R-:W-:Y:S05]  /*75c0*/  @P0 EXIT ;  /* 0x000000000000094d */ /* 0x000fea0003800000 */
[----:B0-----:R-:W-:Y:S01]  /*75d0*/  LOP3.LUT P0, RZ, R0, 0xff, RZ, 0xc0, !PT ;  /* 0x000000ff00ff7812 */ /* 0x001fe2000780c0ff */
[----:B------:R-:W-:Y:S02]  /*75e0*/  IMAD.MOV.U32 R0, RZ, RZ, 0x1 ;  /* 0x00000001ff007424 */ /* 0x000fe400078e00ff */
[----:B------:R-:W-:-:S10]  /*75f0*/  IMAD.MOV.U32 R8, RZ, RZ, RZ ;  /* 0x000000ffff087224 */ /* 0x000fd400078e00ff */
[----:B------:R-:W-:Y:S05]  /*7600*/  @!P0 BRA `(.L_x_166) ;  /* 0x0000000c00b88947 */ /* 0x000fea0003800000 */
[----:B------:R-:W0:Y:S01]  /*7610*/  S2R R9, SR_CgaCtaId ;  /* 0x0000000000097919 */ /* 0x000e220000008800 */
[----:B------:R-:W-:Y:S01]  /*7620*/  LOP3.LUT P0, RZ, R3, 0x1f, RZ, 0xc0, !PT ;  /* 0x0000001f03ff7812 */ /* 0x000fe2000780c0ff */
[----:B------:R-:W-:Y:S01]  /*7630*/  ULDC UR21, c[0x0][0x658] ;  /* 0x0001960000157ab9 */ /* 0x000fe20000000800 */
[----:B------:R-:W-:Y:S01]  /*7640*/  UMOV UR4, 0xffffffff ;  /* 0xffffffff00047882 */ /* 0x000fe20000000000 */
[----:B------:R-:W-:Y:S01]  /*7650*/  BSSY B0, `(.L_x_166) ;  /* 0x00000e9000007945 */ /* 0x000fe20003800000 */
[----:B------:R-:W-:Y:S01]  /*7660*/  USHF.L.U32 UR4, UR4, UR21, URZ ;  /* 0x0000001504047299 */ /* 0x000fe2000800063f */
[C---:B------:R-:W-:Y:S01]  /*7670*/  ISETP.NE.AND P3, PT, R4.reuse, RZ, PT ;  /* 0x000000ff0400720c */ /* 0x040fe20003f65270 */
[----:B------:R-:W-:Y:S01]  /*7680*/  IMAD.MOV.U32 R10, RZ, RZ, 0x1 ;  /* 0x00000001ff0a7424 */ /* 0x000fe200078e00ff */
[----:B------:R-:W-:Y:S01]  /*7690*/  ISETP.NE.OR P0, PT, R4, RZ, !P0 ;  /* 0x000000ff0400720c */ /* 0x000fe20004705670 */
[----:B------:R-:W-:Y:S01]  /*76a0*/  IMAD.MOV.U32 R0, RZ, RZ, 0x1 ;  /* 0x00000001ff007424 */ /* 0x000fe200078e00ff */
[----:B------:R-:W-:Y:S01]  /*76b0*/  ULDC UR13, c[0x0][0x600] ;  /* 0x00018000000d7ab9 */ /* 0x000fe20000000800 */
[----:B------:R-:W-:Y:S01]  /*76c0*/  IMAD.MOV.U32 R8, RZ, RZ, RZ ;  /* 0x000000ffff087224 */ /* 0x000fe200078e00ff */
[----:B------:R-:W-:Y:S01]  /*76d0*/  UMOV UR5, 0x1 ;  /* 0x0000000100057882 */ /* 0x000fe20000000000 */
[----:B------:R-:W-:-:S02]  /*76e0*/  UIADD3 UR29, UR38, 0x1, URZ ;  /* 0x00000001261d7890 */ /* 0x000fc4000fffe03f */
[----:B------:R-:W-:Y:S02]  /*76f0*/  ULOP3.LUT UR30, UR39, 0x2, URZ, 0xfc, !UPT ;  /* 0x00000002271e7892 */ /* 0x000fe4000f8efc3f */
[----:B------:R-:W-:Y:S02]  /*7700*/  UIADD3 UR13, UR13, -0x1, URZ ;  /* 0xffffffff0d0d7890 */ /* 0x000fe4000fffe03f */
[----:B------:R-:W-:Y:S02]  /*7710*/  USHF.L.U32 UR21, UR5, UR21, URZ ;  /* 0x0000001505157299 */ /* 0x000fe4000800063f */
[----:B------:R-:W-:Y:S01]  /*7720*/  ULOP3.LUT UR22, URZ, UR4, URZ, 0x33, !UPT ;  /* 0x000000043f167292 */ /* 0x000fe2000f8e333f */
[----:B------:R-:W-:Y:S01]  /*7730*/  ULDC.64 UR14, c[0x0][0x198] ;  /* 0x00006600000e7ab9 */ /* 0x000fe20000000a00 */
[C---:B0-----:R-:W-:Y:S02]  /*7740*/  IMAD.SHL.U32 R11, R9.reuse, 0x20, RZ ;  /* 0x00000020090b7824 */ /* 0x041fe400078e00ff */
[----:B------:R-:W-:-:S03]  /*7750*/  IMAD.SHL.U32 R9, R9, 0x400, RZ ;  /* 0x0000040009097824 */ /* 0x000fc600078e00ff */
[----:B------:R-:W-:Y:S02]  /*7760*/  LOP3.LUT R11, R11, 0x60, RZ, 0xc0, !PT ;  /* 0x000000600b0b7812 */ /* 0x000fe400078ec0ff */
[----:B------:R-:W-:-:S07]  /*7770*/  LOP3.LUT R9, R9, 0xc00, RZ, 0xc0, !PT ;  /* 0x00000c0009097812 */ /* 0x000fce00078ec0ff */
.L_x_178:
[----:B------:R-:W-:-:S03]  /*7780*/  UMOV UR4, 0xffffffff ;  /* 0xffffffff00047882 */ /* 0x000fc60000000000 */
[----:B------:R-:W-:Y:S05]  /*7790*/  BRA.DIV UR4, `(.L_x_167) ;  /* 0x0000001204247947 */ /* 0x000fea000b800000 */
[----:B------:R-:W-:-:S13]  /*77a0*/  ELECT P6, URZ, PT ;  /* 0x00000000003f782f */ /* 0x000fda00038c0000 */
.L_x_189:
[----:B------:R-:W0:Y:S01]  /*77b0*/  LDC R3, c[0x0][0x28c] ;  /* 0x0000a300ff037b82 */ /* 0x000e220000000800 */
[----:B------:R-:W-:Y:S01]  /*77c0*/  BSSY B1, `(.L_x_168) ;  /* 0x000005c000017945 */ /* 0x000fe20003800000 */
[----:B0-----:R-:W-:-:S13]  /*77d0*/  ISETP.LT.OR P6, PT, R3, 0x1, !P6 ;  /* 0x000000010300780c */ /* 0x001fda00077c1670 */
[----:B------:R-:W-:Y:S05]  /*77e0*/  @P6 BRA `(.L_x_169) ;  /* 0x0000000400646947 */ /* 0x000fea0003800000 */
[----:B------:R-:W-:Y:S02]  /*77f0*/  IMAD R6, R2, 0x80, R11 ;  /* 0x0000008002067824 */ /* 0x000fe400078e020b */
[----:B------:R-:W-:Y:S02]  /*7800*/  IMAD.SHL.U32 R18, R18, 0x40, RZ ;  /* 0x0000004012127824 */ /* 0x000fe400078e00ff */
[----:B------:R-:W-:Y:S02]  /*7810*/  IMAD.MOV.U32 R13, RZ, RZ, RZ ;  /* 0x000000ffff0d7224 */ /* 0x000fe400078e00ff */
[----:B------:R-:W-:Y:S02]  /*7820*/  IMAD.U32 R14, RZ, RZ, UR29 ;  /* 0x0000001dff0e7e24 */ /* 0x000fe4000f8e00ff */
[----:B------:R-:W-:Y:S02]  /*7830*/  IMAD.MOV.U32 R2, RZ, RZ, R0 ;  /* 0x000000ffff027224 */ /* 0x000fe400078e0000 */
[----:B------:R-:W-:-:S07]  /*7840*/  IMAD.MOV.U32 R4, RZ, RZ, R8 ;  /* 0x000000ffff047224 */ /* 0x000fce00078e0008 */
.L_x_173:
[----:B------:R-:W0:Y:S01]  /*7850*/  S2R R12, SR_CgaCtaId ;  /* 0x00000000000c7919 */ /* 0x000e220000008800 */
[----:B------:R-:W-:Y:S01]  /*7860*/  MOV R3, 0x400 ;  /* 0x0000040000037802 */ /* 0x000fe20000000f00 */
[----:B------:R-:W1:Y:S03]  /*7870*/  @!P3 LDC R5, c[0x0][0x500] ;  /* 0x00014000ff05bb82 */ /* 0x000e660000000800 */
[----:B0-----:R-:W-:Y:S02]  /*7880*/  LEA R7, R12, R3, 0x18 ;  /* 0x000000030c077211 */ /* 0x001fe400078ec0ff */
[----:B------:R-:W-:-:S03]  /*7890*/  SHF.L.U32 R3, R2, 0x1f, RZ ;  /* 0x0000001f02037819 */ /* 0x000fc600000006ff */
[----:B------:R-:W-:-:S04]  /*78a0*/  IMAD R12, R4, 0x8, R7 ;  /* 0x00000008040c7824 */ /* 0x000fc800078e0207 */
[----:B------:R-:W0:Y:S02]  /*78b0*/  SYNCS.PHASECHK.TRANS64.TRYWAIT P1, [R12+URZ+0x10], R3 ;  /* 0x000010030c0075a7 */ /* 0x000e24000802017f */
[----:B01----:R-:W-:Y:S05]  /*78c0*/  @!P1 BRA `(.L_x_170) ;  /* 0x0000000c00f89947 */ /* 0x003fea0003800000 */
.L_x_190:
[----:B------:R-:W-:Y:S01]  /*78d0*/  UPRMT UR4, UR30, 0x9910, URZ ;  /* 0x000099101e047896 */ /* 0x000fe2000800003f */
[----:B------:R1:W-:Y:S03]  /*78e0*/  @!P3 SYNCS.ARRIVE.TRANS64 RZ, [R12+URZ], R5 ;  /* 0x000000050cffb9a7 */ /* 0x0003e6000800003f */
[----:B------:R-:W-:-:S06]  /*78f0*/  UISETP.NE.AND UP0, UPT, UR4, 0x2, UPT ;  /* 0x000000020400788c */ /* 0x000fcc000bf05270 */
[----:B------:R-:W-:-:S13]  /*7900*/  PLOP3.LUT P1, PT, PT, PT, UP0, 0x80, 0x0 ;  /* 0x000000000000781c */ /* 0x000fda0003f2f008 */
[----:B-1----:R-:W-:Y:S05]  /*7910*/  @P1 BRA `(.L_x_171) ;  /* 0x0000000000041947 */ /* 0x002fea0003800000 */
[----:B------:R-:W-:Y:S01]  /*7920*/  BPT.TRAP 0x1 ;  /* 0x000000040000795c */ /* 0x000fe20000300000 */
.L_x_171:
[----:B------:R-:W-:Y:S05]  /*7930*/  @P0 BRA `(.L_x_172) ;  /* 0x0000000000040947 */ /* 0x000fea0003800000 */
[----:B------:R-:W-:Y:S01]  /*7940*/  BPT.TRAP 0x1 ;  /* 0x000000040000795c */ /* 0x000fe20000300000 */
.L_x_172:
[C---:B------:R-:W-:Y:S01]  /*7950*/  IMAD R5, R4.reuse, 0x8000, R7 ;  /* 0x0000800004057824 */ /* 0x040fe200078e0207 */
[----:B------:R-:W-:Y:S01]  /*7960*/  R2UR UR10, R13 ;  /* 0x000000000d0a72ca */ /* 0x000fe200000e0000 */
[----:B0-----:R-:W-:Y:S01]  /*7970*/  IMAD R3, R4, 0x4000, R9 ;  /* 0x0000400004037824 */ /* 0x001fe200078e0209 */
[----:B------:R-:W-:Y:S01]  /*7980*/  R2UR UR9, R12 ;  /* 0x000000000c0972ca */ /* 0x000fe200000e0000 */
[----:B------:R-:W-:Y:S01]  /*7990*/  UIADD3 UR46, UP0, UR14, 0xf0, URZ ;  /* 0x000000f00e2e7890 */ /* 0x000fe2000ff1e03f */
[----:B------:R-:W-:Y:S01]  /*79a0*/  R2UR UR40, R5 ;  /* 0x00000000052872ca */ /* 0x000fe200000e0000 */
[----:B------:R-:W-:Y:S01]  /*79b0*/  IMAD R3, R3, 0x4, R7 ;  /* 0x0000000403037824 */ /* 0x000fe200078e0207 */
[----:B------:R-:W-:Y:S01]  /*79c0*/  R2UR UR11, R18 ;  /* 0x00000000120b72ca */ /* 0x000fe200000e0000 */
[----:B------:R-:W-:Y:S01]  /*79d0*/  UIADD3.X UR47, URZ, UR15, URZ, UP0, !UPT ;  /* 0x0000000f3f2f7290 */ /* 0x000fe200087fe43f */
[----:B------:R-:W-:Y:S01]  /*79e0*/  R2UR UR12, R19 ;  /* 0x00000000130c72ca */ /* 0x000fe200000e0000 */
[----:B------:R-:W-:Y:S01]  /*79f0*/  VIADD R14, R14, 0xffffffff ;  /* 0xffffffff0e0e7836 */ /* 0x000fe20000000000 */
[----:B------:R-:W-:Y:S01]  /*7a00*/  R2UR UR18, R3 ;  /* 0x00000000031272ca */ /* 0x000fe200000e0000 */
[----:B------:R-:W-:Y:S01]  /*7a10*/  UIADD3 UR6, UP1, UR14, 0x1f0, URZ ;  /* 0x000001f00e067890 */ /* 0x000fe2000ff3e03f */
[----:B------:R-:W-:Y:S01]  /*7a20*/  R2UR UR35, R6 ;  /* 0x00000000062372ca */ /* 0x000fe200000e0000 */
[----:B------:R-:W-:Y:S01]  /*7a30*/  UIADD3 UR58, UR10, 0x20, URZ ;  /* 0x000000200a3a7890 */ /* 0x000fe2000fffe03f */
[----:B------:R-:W-:Y:S01]  /*7a40*/  ISETP.GT.AND P2, PT, R14, 0x1, PT ;  /* 0x000000010e00780c */ /* 0x000fe20003f44270 */
[----:B------:R-:W-:Y:S01]  /*7a50*/  UIADD3 UR50, UR10, 0x40, URZ ;  /* 0x000000400a327890 */ /* 0x000fe2000fffe03f */
[----:B------:R-:W-:Y:S01]  /*7a60*/  VIADD R4, R4, 0x1 ;  /* 0x0000000104047836 */ /* 0x000fe20000000000 */
[----:B------:R-:W-:Y:S01]  /*7a70*/  UIADD3 UR8, UR40, 0x100, URZ ;  /* 0x0000010028087890 */ /* 0x000fe2000fffe03f */
[----:B------:R-:W-:Y:S01]  /*7a80*/  VIADD R13, R13, 0x80 ;  /* 0x000000800d0d7836 */ /* 0x000fe20000000000 */
[----:B------:R-:W-:-:S02]  /*7a90*/  UIADD3 UR56, UR40, 0x2100, URZ ;  /* 0x0000210028387890 */ /* 0x000fc4000fffe03f */
[----:B------:R-:W-:Y:S01]  /*7aa0*/  UIADD3 UR48, UR40, 0x4100, URZ ;  /* 0x0000410028307890 */ /* 0x000fe2000fffe03f */
[----:B------:R-:W-:Y:S01]  /*7ab0*/  ISETP.NE.AND P1, PT, R4, 0x2, PT ;  /* 0x000000020400780c */ /* 0x000fe20003f25270 */
[----:B------:R-:W-:Y:S02]  /*7ac0*/  UIADD3 UR42, UR10, 0x60, URZ ;  /* 0x000000600a2a7890 */ /* 0x000fe4000fffe03f */
[----:B------:R-:W-:Y:S01]  /*7ad0*/  UIADD3 UR40, UR40, 0x6100, URZ ;  /* 0x0000610028287890 */ /* 0x000fe2000fffe03f */
[----:B------:R-:W-:Y:S01]  /*7ae0*/  SEL R3, RZ, 0x1, P1 ;  /* 0x00000001ff037807 */ /* 0x000fe20000800000 */
[----:B------:R-:W-:Y:S01]  /*7af0*/  UMOV UR4, 0x0 ;  /* 0x0000000000047882 */ /* 0x000fe20000000000 */
[----:B------:R-:W-:Y:S01]  /*7b00*/  UMOV UR5, 0x10000000 ;  /* 0x1000000000057882 */ /* 0x000fe20000000000 */
[----:B------:R-:W-:Y:S01]  /*7b10*/  UIADD3.X UR7, URZ, UR15, URZ, UP1, !UPT ;  /* 0x0000000f3f077290 */ /* 0x000fe20008ffe43f */
[----:B------:R0:W-:Y:S01]  /*7b20*/  UTMALDG.3D [UR8], [UR46], desc[UR4] ;  /* 0x000004082e0075b4 */ /* 0x0001e20008011000 */
[----:B------:R-:W-:Y:S01]  /*7b30*/  UIADD3 UR32, UR18, 0x10100, URZ ;  /* 0x0001010012207890 */ /* 0x000fe2000fffe03f */
[----:B------:R-:W-:Y:S01]  /*7b40*/  LOP3.LUT R2, R2, R3, RZ, 0x3c, !PT ;  /* 0x0000000302027212 */ /* 0x000fe200078e3cff */
[----:B------:R-:W-:Y:S01]  /*7b50*/  UIADD3 UR24, UR18, 0x14100, URZ ;  /* 0x0001410012187890 */ /* 0x000fe2000fffe03f */
[----:B------:R-:W-:Y:S01]  /*7b60*/  SEL R4, R4, RZ, P1 ;  /* 0x000000ff04047207 */ /* 0x000fe20000800000 */
[----:B------:R-:W-:Y:S01]  /*7b70*/  UIADD3 UR16, UR18, 0x18100, URZ ;  /* 0x0001810012107890 */ /* 0x000fe2000fffe03f */
[----:B------:R-:W-:Y:S01]  /*7b80*/  UMOV UR57, UR9 ;  /* 0x0000000900397c82 */ /* 0x000fe20008000000 */
        /* <DEDUP_REMOVED lines=8> */
[----:B------:R1:W-:Y:S01]  /*7c10*/  UTMALDG.3D [UR56], [UR46], desc[UR4] ;  /* 0x000004382e0075b4 */ /* 0x0003e20008011000 */
[----:B------:R-:W-:Y:S01]  /*7c20*/  UMOV UR23, 0xf0000 ;  /* 0x000f000000177882 */ /* 0x000fe20000000000 */
[----:B------:R-:W-:Y:S01]  /*7c30*/  UMOV UR33, UR9 ;  /* 0x0000000900217c82 */ /* 0x000fe20008000000 */
[----:B------:R-:W-:Y:S01]  /*7c40*/  UMOV UR34, UR10 ;  /* 0x0000000a00227c82 */ /* 0x000fe20008000000 */
[----:B------:R-:W-:Y:S01]  /*7c50*/  UMOV UR36, UR12 ;  /* 0x0000000c00247c82 */ /* 0x000fe20008000000 */
[----:B------:R-:W-:Y:S01]  /*7c60*/  UMOV UR25, UR9 ;  /* 0x0000000900197c82 */ /* 0x000fe20008000000 */
[----:B------:R-:W-:Y:S01]  /*7c70*/  UMOV UR27, UR35 ;  /* 0x00000023001b7c82 */ /* 0x000fe20008000000 */
[----:B------:R-:W-:Y:S01]  /*7c80*/  UMOV UR28, UR12 ;  /* 0x0000000c001c7c82 */ /* 0x000fe20008000000 */
[----:B0-----:R-:W-:Y:S01]  /*7c90*/  UIADD3 UR8, UR18, 0x1c100, URZ ;  /* 0x0001c10012087890 */ /* 0x001fe2000fffe03f */
[----:B------:R1:W-:Y:S01]  /*7ca0*/  UTMALDG.3D [UR48], [UR46], desc[UR4] ;  /* 0x000004302e0075b4 */ /* 0x0003e20008011000 */
        /* <DEDUP_REMOVED lines=8> */
[----:B------:R1:W-:Y:S01]  /*7d30*/  UTMALDG.3D.MULTICAST [UR32], [UR6], UR23, desc[UR4] ;  /* 0x00000420060073b4 */ /* 0x0003e20008011817 */
[----:B------:R1:W-:Y:S01]  /*7d40*/  UTMALDG.3D.MULTICAST [UR24], [UR6], UR23, desc[UR4] ;  /* 0x00000418060073b4 */ /* 0x0003e20008011817 */
[----:B------:R1:W-:Y:S01]  /*7d50*/  UTMALDG.3D.MULTICAST [UR16], [UR6], UR23, desc[UR4] ;  /* 0x00000410060073b4 */ /* 0x0003e20008011817 */
[----:B------:R1:W-:Y:S02]  /*7d60*/  UTMALDG.3D.MULTICAST [UR8], [UR6], UR23, desc[UR4] ;  /* 0x00000408060073b4 */ /* 0x0003e40008011817 */
[----:B-1----:R-:W-:Y:S05]  /*7d70*/  @P2 BRA `(.L_x_173) ;  /* 0xfffffff800b42947 */ /* 0x002fea000383ffff */
.L_x_169:
[----:B------:R-:W-:Y:S05]  /*7d80*/  BSYNC B1 ;  /* 0x0000000000017941 */ /* 0x000fea0003800000 */
.L_x_168:
[----:B------:R-:W-:Y:S01]  /*7d90*/  LOP3.LUT P4, RZ, R10, 0xff, RZ, 0xc0, !PT ;  /* 0x000000ff0aff7812 */ /* 0x000fe2000788c0ff */
[----:B------:R-:W-:Y:S01]  /*7da0*/  VIADD R8, R8, UR38 ;  /* 0x0000002608087c36 */ /* 0x000fe20008000000 */
[----:B------:R-:W-:Y:S01]  /*7db0*/  ULDC.64 UR4, c[0x0][0x650] ;  /* 0x0001940000047ab9 */ /* 0x000fe20000000a00 */
[----:B------:R-:W-:Y:S01]  /*7dc0*/  BSSY B1, `(.L_x_174) ;  /* 0x000006f000017945 */ /* 0x000fe20003800000 */
[----:B------:R-:W-:Y:S01]  /*7dd0*/  IMAD.MOV.U32 R18, RZ, RZ, -0x1 ;  /* 0xffffffffff127424 */ /* 0x000fe200078e00ff */
[----:B------:R-:W-:Y:S01]  /*7de0*/  PRMT R10, RZ, 0x7610, R10 ;  /* 0x00007610ff0a7816 */ /* 0x000fe2000000000a */
[----:B------:R-:W-:Y:S01]  /*7df0*/  IMAD.MOV.U32 R19, RZ, RZ, -0x1 ;  /* 0xffffffffff137424 */ /* 0x000fe200078e00ff */
[C---:B------:R-:W-:Y:S02]  /*7e00*/  ISETP.GT.U32.AND P1, PT, R8.reuse, 0x1, PT ;  /* 0x000000010800780c */ /* 0x040fe40003f24070 */
[----:B------:R-:W-:Y:S02]  /*7e10*/  SHF.R.U32.HI R2, RZ, 0x1, R8 ;  /* 0x00000001ff027819 */ /* 0x000fe40000011608 */
[----:B------:R-:W-:-:S02]  /*7e20*/  LOP3.LUT R8, R8, 0x1, RZ, 0xc0, !PT ;  /* 0x0000000108087812 */ /* 0x000fc400078ec0ff */
[----:B------:R-:W0:Y:S01]  /*7e30*/  @P4 S2R R4, SR_CgaCtaId ;  /* 0x0000000000044919 */ /* 0x000e220000008800 */
[----:B------:R-:W-:Y:S02]  /*7e40*/  @P4 MOV R3, 0x400 ;  /* 0x0000040000034802 */ /* 0x000fe40000000f00 */
[----:B------:R-:W-:-:S04]  /*7e50*/  LOP3.LUT R2, R2, 0x1, RZ, 0xc0, !PT ;  /* 0x0000000102027812 */ /* 0x000fc800078ec0ff */
[----:B------:R-:W-:Y:S02]  /*7e60*/  ISETP.NE.U32.AND P2, PT, R2, 0x1, PT ;  /* 0x000000010200780c */ /* 0x000fe40003f45070 */
[----:B0-----:R-:W-:Y:S01]  /*7e70*/  @P4 LEA R3, R4, R3, 0x18 ;  /* 0x0000000304034211 */ /* 0x001fe200078ec0ff */
[----:B------:R-:W-:-:S03]  /*7e80*/  IMAD.U32 R4, RZ, RZ, UR38 ;  /* 0x00000026ff047e24 */ /* 0x000fc6000f8e00ff */
[----:B------:R0:W-:Y:S01]  /*7e90*/  @P4 SYNCS.ARRIVE.TRANS64.A1T0 RZ, [R3+URZ+0x58], RZ ;  /* 0x000058ff03ff49a7 */ /* 0x0001e2000810003f */
[----:B------:R-:W-:Y:S02]  /*7ea0*/  IADD3 R16, P4, R16, UR54, RZ ;  /* 0x0000003610107c10 */ /* 0x000fe4000ff9e0ff */
[----:B------:R-:W-:Y:S02]  /*7eb0*/  ISETP.LT.U32.AND P1, PT, R4, 0x2, P1 ;  /* 0x000000020400780c */ /* 0x000fe40000f21070 */
[----:B------:R-:W-:Y:S02]  /*7ec0*/  IADD3.X R17, R17, UR37, RZ, P4, !PT ;  /* 0x0000002511117c10 */ /* 0x000fe4000a7fe4ff */
[----:B------:R-:W-:Y:S02]  /*7ed0*/  ISETP.GE.U32.AND P4, PT, R16, UR4, PT ;  /* 0x0000000410007c0c */ /* 0x000fe4000bf86070 */
[----:B0-----:R-:W-:Y:S02]  /*7ee0*/  SEL R3, RZ, 0x1, !P1 ;  /* 0x00000001ff037807 */ /* 0x001fe40004800000 */
[----:B------:R-:W-:-:S02]  /*7ef0*/  ISETP.GE.U32.AND.EX P1, PT, R17, UR5, PT, P4 ;  /* 0x0000000511007c0c */ /* 0x000fc4000bf26140 */
[----:B------:R-:W-:-:S04]  /*7f00*/  ISETP.GT.U32.AND P2, PT, R4, 0x1, !P2 ;  /* 0x000000010400780c */ /* 0x000fc80005744070 */
[----:B------:R-:W-:-:S04]  /*7f10*/  SEL R2, RZ, 0x1, !P2 ;  /* 0x00000001ff027807 */ /* 0x000fc80005000000 */
[--C-:B------:R-:W-:Y:S01]  /*7f20*/  LOP3.LUT R0, R2, R0, R3.reuse, 0x96, !PT ;  /* 0x0000000002007212 */ /* 0x100fe200078e9603 */
[----:B------:R-:W-:Y:S01]  /*7f30*/  IMAD.MOV.U32 R2, RZ, RZ, -0x1 ;  /* 0xffffffffff027424 */ /* 0x000fe200078e00ff */
[----:B------:R-:W-:Y:S01]  /*7f40*/  PRMT R3, RZ, 0x7610, R3 ;  /* 0x00007610ff037816 */ /* 0x000fe20000000003 */
[----:B------:R-:W-:Y:S06]  /*7f50*/  @P1 BRA `(.L_x_175) ;  /* 0x0000000400541947 */ /* 0x000fec0003800000 */
[----:B------:R-:W0:Y:S01]  /*7f60*/  S2UR UR4, SR_CTAID.X ;  /* 0x00000000000479c3 */ /* 0x000e220000002500 */
[----:B------:R-:W-:Y:S01]  /*7f70*/  ULDC.64 UR6, c[0x0][0x628] ;  /* 0x00018a0000067ab9 */ /* 0x000fe20000000a00 */
[----:B------:R-:W-:Y:S01]  /*7f80*/  ULDC UR5, c[0x0][0x150] ;  /* 0x0000540000057ab9 */ /* 0x000fe20000000800 */
[----:B------:R-:W-:Y:S01]  /*7f90*/  ISETP.NE.U32.AND P1, PT, RZ, UR6, PT ;  /* 0x00000006ff007c0c */ /* 0x000fe2000bf25070 */
[----:B------:R-:W-:Y:S01]  /*7fa0*/  ULDC UR8, c[0x0][0x630] ;  /* 0x00018c0000087ab9 */ /* 0x000fe20000000800 */
[----:B------:R-:W-:Y:S01]  /*7fb0*/  ULDC UR10, c[0x0][0x154] ;  /* 0x00005500000a7ab9 */ /* 0x000fe20000000800 */
[----:B------:R-:W-:Y:S01]  /*7fc0*/  IMAD.MOV.U32 R2, RZ, RZ, R16 ;  /* 0x000000ffff027224 */ /* 0x000fe200078e0010 */
[----:B------:R-:W-:Y:S01]  /*7fd0*/  ISETP.NE.AND.EX P1, PT, RZ, UR7, PT, P1 ;  /* 0x00000007ff007c0c */ /* 0x000fe2000bf25310 */
[----:B------:R-:W1:Y:S01]  /*7fe0*/  S2UR UR9, SR_CTAID.Y ;  /* 0x00000000000979c3 */ /* 0x000e620000002600 */
[----:B0-----:R-:W-:-:S05]  /*7ff0*/  I2FP.F32.U32 R3, UR4 ;  /* 0x0000000400037c45 */ /* 0x001fca0008201000 */
[----:B------:R-:W-:Y:S01]  /*8000*/  FMUL R12, R3, UR5 ;  /* 0x00000005030c7c20 */ /* 0x000fe20008400000 */
[----:B------:R-:W-:-:S05]  /*8010*/  IMAD.MOV.U32 R3, RZ, RZ, R17 ;  /* 0x000000ffff037224 */ /* 0x000fca00078e0011 */
[----:B------:R-:W-:Y:S05]  /*8020*/  @!P1 BRA `(.L_x_176) ;  /* 0x0000000000289947 */ /* 0x000fea0003800000 */
[----:B------:R-:W-:Y:S02]  /*8030*/  ULDC UR5, c[0x0][0x634] ;  /* 0x00018d0000057ab9 */ /* 0x000fe40000000800 */
[----:B------:R-:W-:-:S05]  /*8040*/  IADD3 R7, P1, R16, UR5, RZ ;  /* 0x0000000510077c10 */ /* 0x000fca000ff3e0ff */
[----:B------:R-:W-:-:S04]  /*8050*/  IMAD.X R13, RZ, RZ, R17, P1 ;  /* 0x000000ffff0d7224 */ /* 0x000fc800008e0611 */
[----:B------:R-:W-:-:S04]  /*8060*/  IMAD.WIDE.U32 R4, R13, UR6, RZ ;  /* 0x000000060d047c25 */ /* 0x000fc8000f8e00ff */
[----:B------:R-:W-:-:S04]  /*8070*/  IMAD.WIDE.U32 R4, P1, R7, UR7, R4 ;  /* 0x0000000707047c25 */ /* 0x000fc8000f820004 */
[----:B------:R-:W-:-:S04]  /*8080*/  IMAD.WIDE.U32 R6, R7, UR6, RZ ;  /* 0x0000000607067c25 */ /* 0x000fc8000f8e00ff */
[----:B------:R-:W-:Y:S01]  /*8090*/  IMAD.X R3, RZ, RZ, RZ, P1 ;  /* 0x000000ffff037224 */ /* 0x000fe200008e06ff */
[----:B------:R-:W-:Y:S01]  /*80a0*/  IADD3 RZ, P1, R7, R4, RZ ;  /* 0x0000000407ff7210 */ /* 0x000fe20007f3e0ff */
[----:B------:R-:W-:-:S04]  /*80b0*/  IMAD.MOV.U32 R2, RZ, RZ, R5 ;  /* 0x000000ffff027224 */ /* 0x000fc800078e0005 */
[----:B------:R-:W-:-:S08]  /*80c0*/  IMAD.WIDE.U32.X R2, R13, UR7, R2, P1 ;  /* 0x000000070d027c25 */ /* 0x000fd000088e0402 */
.L_x_176:
[--C-:B------:R-:W-:Y:S01]  /*80d0*/  SHF.R.U64 R19, R2, UR8, R3.reuse ;  /* 0x0000000802137c19 */ /* 0x100fe20008001203 */
[----:B------:R-:W0:Y:S01]  /*80e0*/  F2I.U32.TRUNC.NTZ R12, R12 ;  /* 0x0000000c000c7305 */ /* 0x000e22000020f000 */
[----:B------:R-:W-:Y:S01]  /*80f0*/  SHF.R.U32.HI R2, RZ, UR8, R3 ;  /* 0x00000008ff027c19 */ /* 0x000fe20008011603 */
[----:B------:R-:W-:Y:S01]  /*8100*/  ULDC.64 UR6, c[0x0][0x620] ;  /* 0x0001880000067ab9 */ /* 0x000fe20000000a00 */
[----:B------:R-:W-:Y:S01]  /*8110*/  IADD3 R5, P1, RZ, -R19, RZ ;  /* 0x80000013ff057210 */ /* 0x000fe20007f3e0ff */
[----:B------:R-:W-:Y:S01]  /*8120*/  ULDC UR8, c[0x0][0x658] ;  /* 0x0001960000087ab9 */ /* 0x000fe20000000800 */
[----:B-1----:R-:W-:Y:S01]  /*8130*/  I2FP.F32.U32 R4, UR9 ;  /* 0x0000000900047c45 */ /* 0x002fe20008201000 */
[----:B------:R-:W-:Y:S02]  /*8140*/  ULDC UR12, c[0x0][0x648] ;  /* 0x00019200000c7ab9 */ /* 0x000fe40000000800 */
[----:B------:R-:W-:Y:S02]  /*8150*/  IMAD.X R2, RZ, RZ, ~R2, P1 ;  /* 0x000000ffff027224 */ /* 0x000fe400008e0e02 */
[----:B------:R-:W-:Y:S01]  /*8160*/  FMUL R6, R4, UR10 ;  /* 0x0000000a04067c20 */ /* 0x000fe20008400000 */
[----:B------:R-:W-:Y:S01]  /*8170*/  ULDC.64 UR10, c[0x0][0x640] ;  /* 0x00019000000a7ab9 */ /* 0x000fe20000000a00 */
[----:B------:R-:W-:Y:S01]  /*8180*/  IMAD R4, R2, UR6, RZ ;  /* 0x0000000602047c24 */ /* 0x000fe2000f8e02ff */
[----:B------:R-:W-:Y:S01]  /*8190*/  ISETP.NE.U32.AND P1, PT, RZ, UR10, PT ;  /* 0x0000000aff007c0c */ /* 0x000fe2000bf25070 */
[C---:B------:R-:W-:Y:S01]  /*81a0*/  IMAD.WIDE.U32 R2, R5.reuse, UR6, R16 ;  /* 0x0000000605027c25 */ /* 0x040fe2000f8e0010 */
[----:B0-----:R-:W-:Y:S01]  /*81b0*/  R2UR UR5, R12 ;  /* 0x000000000c0572ca */ /* 0x001fe200000e0000 */
[----:B------:R-:W0:Y:S01]  /*81c0*/  F2I.U32.TRUNC.NTZ R6, R6 ;  /* 0x0000000600067305 */ /* 0x000e22000020f000 */
[----:B------:R-:W1:Y:S01]  /*81d0*/  LDC R12, c[0x0][0x610] ;  /* 0x00018400ff0c7b82 */ /* 0x000e620000000800 */
[----:B------:R-:W-:Y:S01]  /*81e0*/  IMAD R5, R5, UR7, R4 ;  /* 0x0000000705057c24 */ /* 0x000fe2000f8e0204 */
[----:B------:R-:W-:Y:S01]  /*81f0*/  ULDC UR6, c[0x0][0x618] ;  /* 0x0001860000067ab9 */ /* 0x000fe20000000800 */
[----:B------:R-:W-:-:S02]  /*8200*/  ISETP.NE.AND.EX P1, PT, RZ, UR11, PT, P1 ;  /* 0x0000000bff007c0c */ /* 0x000fc4000bf25310 */
[----:B------:R-:W-:-:S05]  /*8210*/  IMAD.IADD R3, R3, 0x1, R5 ;  /* 0x0000000103037824 */ /* 0x000fca00078e0205 */
[--C-:B------:R-:W-:Y:S02]  /*8220*/  SHF.R.U64 R14, R2, UR6, R3.reuse ;  /* 0x00000006020e7c19 */ /* 0x100fe40008001203 */
[----:B------:R-:W-:Y:S01]  /*8230*/  SHF.R.U32.HI R3, RZ, UR6, R3 ;  /* 0x00000006ff037c19 */ /* 0x000fe20008011603 */
[----:B------:R-:W-:Y:S01]  /*8240*/  ULDC UR6, c[0x0][0x608] ;  /* 0x0001820000067ab9 */ /* 0x000fe20000000800 */
[----:B0-----:R-:W-:Y:S02]  /*8250*/  R2UR UR7, R6 ;  /* 0x00000000060772ca */ /* 0x001fe400000e0000 */
[--C-:B------:R-:W-:Y:S02]  /*8260*/  SHF.R.U64 R15, R14, UR6, R3.reuse ;  /* 0x000000060e0f7c19 */ /* 0x100fe40008001203 */
[----:B------:R-:W-:Y:S01]  /*8270*/  SHF.R.U32.HI R2, RZ, UR6, R3 ;  /* 0x00000006ff027c19 */ /* 0x000fe20008011603 */
[----:B------:R-:W-:-:S03]  /*8280*/  UIADD3 UR6, -UR5, URZ, URZ ;  /* 0x0000003f05067290 */ /* 0x000fc6000fffe13f */
[--C-:B------:R-:W-:Y:S01]  /*8290*/  SHF.R.U64 R21, R15, UR8, R2.reuse ;  /* 0x000000080f157c19 */ /* 0x100fe20008001202 */
[----:B------:R-:W-:Y:S01]  /*82a0*/  ULDC UR5, c[0x0][0x144] ;  /* 0x0000510000057ab9 */ /* 0x000fe20000000800 */
[----:B------:R-:W-:-:S03]  /*82b0*/  SHF.R.U32.HI R3, RZ, UR8, R2 ;  /* 0x00000008ff037c19 */ /* 0x000fc60008011602 */
[----:B------:R-:W-:Y:S01]  /*82c0*/  IMAD.MOV.U32 R2, RZ, RZ, R21 ;  /* 0x000000ffff027224 */ /* 0x000fe200078e0015 */
[----:B------:R-:W-:Y:S06]  /*82d0*/  @!P1 BRA `(.L_x_177) ;  /* 0x0000000000289947 */ /* 0x000fec0003800000 */
        /* <DEDUP_REMOVED lines=10> */
.L_x_177:
[----:B------:R-:W-:Y:S01]  /*8380*/  UISETP.NE.AND UP0, UPT, UR45, URZ, UPT ;  /* 0x0000003f2d00728c */ /* 0x000fe2000bf05270 */
[----:B------:R-:W-:Y:S01]  /*8390*/  SHF.R.U64 R3, R2, UR12, R3 ;  /* 0x0000000c02037c19 */ /* 0x000fe20008001203 */
[----:B------:R-:W-:Y:S01]  /*83a0*/  UIADD3 UR7, -UR7, URZ, URZ ;  /* 0x0000003f07077290 */ /* 0x000fe2000fffe13f */
[----:B------:R-:W-:Y:S01]  /*83b0*/  LOP3.LUT R2, R15, UR22, RZ, 0xc0, !PT ;  /* 0x000000160f027c12 */ /* 0x000fe2000f8ec0ff */
[----:B------:R-:W-:Y:S01]  /*83c0*/  UIMAD UR4, UR5, UR6, UR4 ;  /* 0x00000006050472a4 */ /* 0x000fe2000f8e0204 */
[----:B------:R-:W-:Y:S01]  /*83d0*/  LOP3.LUT R5, R14, UR13, RZ, 0xc0, !PT ;  /* 0x0000000d0e057c12 */ /* 0x000fe2000f8ec0ff */
[----:B------:R-:W-:Y:S01]  /*83e0*/  IMAD.MOV R4, RZ, RZ, -R3 ;  /* 0x000000ffff047224 */ /* 0x000fe200078e0a03 */
[----:B------:R-:W-:Y:S01]  /*83f0*/  ULDC UR5, c[0x0][0x148] ;  /* 0x0000520000057ab9 */ /* 0x000fe20000000800 */
[----:B------:R-:W-:Y:S01]  /*8400*/  IMAD R3, R3, UR21, R2 ;  /* 0x0000001503037c24 */ /* 0x000fe2000f8e0202 */
[----:B------:R-:W-:Y:S02]  /*8410*/  PLOP3.LUT P1, PT, PT, PT, UP0, 0x80, 0x0 ;  /* 0x000000000000781c */ /* 0x000fe40003f2f008 */
[----:B------:R-:W-:-:S03]  /*8420*/  @UP0 UIMAD UR4, UR5, UR7, UR9 ;  /* 0x00000007050402a4 */ /* 0x000fc6000f8e0209 */
[----:B------:R-:W-:Y:S02]  /*8430*/  ULDC UR5, c[0x0][0x638] ;  /* 0x00018e0000057ab9 */ /* 0x000fe40000000800 */
[----:B------:R-:W-:Y:S02]  /*8440*/  IMAD R2, R4, UR5, R21 ;  /* 0x0000000504027c24 */ /* 0x000fe4000f8e0215 */
[----:B-1----:R-:W-:Y:S01]  /*8450*/  IMAD R12, R3, R12, UR4 ;  /* 0x00000004030c7e24 */ /* 0x002fe2000f8e020c */
[----:B------:R-:W-:Y:S01]  /*8460*/  ULDC UR4, c[0x0][0x600] ;  /* 0x0001800000047ab9 */ /* 0x000fe20000000800 */
[----:B------:R-:W-:Y:S02]  /*8470*/  IMAD.MOV.U32 R3, RZ, RZ, 0x1 ;  /* 0x00000001ff037424 */ /* 0x000fe400078e00ff */
[----:B------:R-:W-:-:S05]  /*8480*/  IMAD R5, R2, UR4, R5 ;  /* 0x0000000402057c24 */ /* 0x000fca000f8e0205 */
[----:B------:R-:W-:Y:S02]  /*8490*/  SEL R2, R5, R12, !P1 ;  /* 0x0000000c05027207 */ /* 0x000fe40004800000 */
[----:B------:R-:W-:-:S07]  /*84a0*/  SEL R18, R12, R5, !P1 ;  /* 0x000000050c127207 */ /* 0x000fce0004800000 */
.L_x_175:
[----:B------:R-:W-:Y:S05]  /*84b0*/  BSYNC B1 ;  /* 0x0000000000017941 */ /* 0x000fea0003800000 */
.L_x_174:
[----:B------:R-:W-:-:S13]  /*84c0*/  LOP3.LUT P1, RZ, R3, 0xff, RZ, 0xc0, !PT ;  /* 0x000000ff03ff7812 */ /* 0x000fda000782c0ff */
[----:B------:R-:W-:Y:S05]  /*84d0*/  @P1 BRA `(.L_x_178) ;  /* 0xfffffff000a81947 */ /* 0x000fea000383ffff */
[----:B------:R-:W-:Y:S05]  /*84e0*/  BSYNC B0 ;  /* 0x0000000000007941 */ /* 0x000fea0003800000 */
.L_x_166:
[----:B------:R-:W-:-:S03]  /*84f0*/  UMOV UR4, 0xffffffff ;  /* 0xffffffff00047882 */ /* 0x000fc60000000000 */
[----:B------:R-:W-:Y:S05]  /*8500*/  BRA.DIV UR4, `(.L_x_179) ;  /* 0x0000000204fc7947 */ /* 0x000fea000b800000 */
[----:B------:R-:W-:-:S13]  /*8510*/  ELECT P6, URZ, PT ;  /* 0x00000000003f782f */ /* 0x000fda00038c0000 */
.L_x_193:
[----:B------:R-:W-:Y:S04]  /*8520*/  BSSY B0, `(.L_x_180) ;  /* 0x000001a000007945 */ /* 0x000fe80003800000 */
[----:B------:R-:W-:Y:S05]  /*8530*/  @!P6 BRA `(.L_x_181) ;  /* 0x000000000060e947 */ /* 0x000fea0003800000 */
[----:B------:R-:W-:-:S04]  /*8540*/  ULOP3.LUT UR4, UR39, 0x2, URZ, 0xfc, !UPT ;  /* 0x0000000227047892 */ /* 0x000fc8000f8efc3f */
[----:B------:R-:W-:-:S06]  /*8550*/  UISETP.NE.AND UP0, UPT, UR4, 0x3, UPT ;  /* 0x000000030400788c */ /* 0x000fcc000bf05270 */
[----:B------:R-:W-:-:S13]  /*8560*/  PLOP3.LUT P0, PT, PT, PT, UP0, 0x80, 0x0 ;  /* 0x000000000000781c */ /* 0x000fda0003f0f008 */
[----:B------:R-:W-:Y:S05]  /*8570*/  @!P0 BRA `(.L_x_182) ;  /* 0x0000000000048947 */ /* 0x000fea0003800000 */
[----:B------:R-:W-:Y:S01]  /*8580*/  BPT.TRAP 0x1 ;  /* 0x000000040000795c */ /* 0x000fe20000300000 */
.L_x_182:
[----:B------:R-:W0:Y:S01]  /*8590*/  S2R R3, SR_CgaCtaId ;  /* 0x0000000000037919 */ /* 0x000e220000008800 */
[----:B------:R-:W-:-:S04]  /*85a0*/  MOV R2, 0x400 ;  /* 0x0000040000027802 */ /* 0x000fc80000000f00 */
[----:B0-----:R-:W-:Y:S02]  /*85b0*/  LEA R3, R3, R2, 0x18 ;  /* 0x0000000203037211 */ /* 0x001fe400078ec0ff */
[----:B------:R-:W-:-:S03]  /*85c0*/  SHF.L.U32 R2, R0, 0x1f, RZ ;  /* 0x0000001f00027819 */ /* 0x000fc600000006ff */
[----:B------:R-:W-:-:S04]  /*85d0*/  VIADD R3, R3, 0x10 ;  /* 0x0000001003037836 */ /* 0x000fc80000000000 */
[C---:B------:R-:W-:Y:S02]  /*85e0*/  IMAD R7, R8.reuse, 0x8, R3 ;  /* 0x0000000808077824 */ /* 0x040fe400078e0203 */
[----:B------:R-:W-:Y:S02]  /*85f0*/  VIADD R8, R8, 0x1 ;  /* 0x0000000108087836 */ /* 0x000fe40000000000 */
[----:B------:R-:W0:Y:S03]  /*8600*/  SYNCS.PHASECHK.TRANS64.TRYWAIT P0, [R7+URZ], R2 ;  /* 0x00000002070075a7 */ /* 0x000e26000800017f */
[----:B------:R-:W-:-:S04]  /*8610*/  ISETP.NE.AND P1, PT, R8, 0x2, PT ;  /* 0x000000020800780c */ /* 0x000fc80003f25270 */
[----:B------:R-:W-:Y:S02]  /*8620*/  SEL R5, RZ, 0x1, P1 ;  /* 0x00000001ff057807 */ /* 0x000fe40000800000 */
[----:B------:R-:W-:Y:S02]  /*8630*/  SEL R8, R8, RZ, P1 ;  /* 0x000000ff08087207 */ /* 0x000fe40000800000 */
[----:B------:R-:W-:Y:S01]  /*8640*/  LOP3.LUT R0, R0, R5, RZ, 0x3c, !PT ;  /* 0x0000000500007212 */ /* 0x000fe200078e3cff */
[----:B0-----:R-:W-:Y:S06]  /*8650*/  @!P0 BRA `(.L_x_183) ;  /* 0x0000000000c88947 */ /* 0x001fec0003800000 */
.L_x_194:
[----:B------:R-:W-:Y:S01]  /*8660*/  IMAD R3, R8, 0x8, R3 ;  /* 0x0000000808037824 */ /* 0x000fe200078e0203 */
[----:B------:R-:W-:-:S07]  /*8670*/  SHF.L.U32 R0, R0, 0x1f, RZ ;  /* 0x0000001f00007819 */ /* 0x000fce00000006ff */
.L_x_184:
[----:B-1----:R1:W2:Y:S02]  /*8680*/  SYNCS.PHASECHK.TRANS64.TRYWAIT P0, [R3+URZ], R0 ;  /* 0x00000000030075a7 */ /* 0x0022a4000800017f */
[----:B--2---:R-:W-:Y:S05]  /*8690*/  @!P0 NANOSLEEP.SYNCS 0x989680 ;  /* 0x009896800000895d */ /* 0x004fea0003900000 */
[----:B------:R-:W2:Y:S02]  /*86a0*/  @!P0 SYNCS.PHASECHK.TRANS64 P0, [R3+URZ], R0 ;  /* 0x00000000030085a7 */ /* 0x000ea4000800007f */
[----:B--2---:R-:W-:Y:S05]  /*86b0*/  @!P0 BRA `(.L_x_184) ;  /* 0xfffffffc00f08947 */ /* 0x004fea000383ffff */
.L_x_181:
[----:B------:R-:W-:Y:S05]  /*86c0*/  BSYNC B0 ;  /* 0x0000000000007941 */ /* 0x000fea0003800000 */
.L_x_180:
[----:B------:R-:W-:Y:S05]  /*86d0*/  EXIT ;  /* 0x000000000000794d */ /* 0x000fea0003800000 */
.L_x_18:
[----:B0-----:R0:W1:Y:S02]  /*86e0*/  SYNCS.PHASECHK.TRANS64.TRYWAIT P0, [R97+URZ+-0x8], R0 ;  /* 0xfffff800610075a7 */ /* 0x001064000800017f */
[----:B-1----:R-:W-:Y:S05]  /*86f0*/  @!P0 NANOSLEEP.SYNCS 0x989680 ;  /* 0x009896800000895d */ /* 0x002fea0003900000 */
[----:B------:R-:W1:Y:S02]  /*8700*/  @!P0 SYNCS.PHASECHK.TRANS64 P0, [R97+URZ+-0x8], R0 ;  /* 0xfffff800610085a7 */ /* 0x000e64000800007f */
[----:B-1----:R-:W-:Y:S05]  /*8710*/  @!P0 BRA `(.L_x_18) ;  /* 0xfffffffc00f08947 */ /* 0x002fea000383ffff */
[----:B------:R-:W-:Y:S05]  /*8720*/  BRA `(.L_x_185) ;  /* 0xffffff9000547947 */ /* 0x000fea000383ffff */
.L_x_23:
[----:B-1----:R1:W2:Y:S02]  /*8730*/  SYNCS.PHASECHK.TRANS64.TRYWAIT P1, [R3+URZ], R0 ;  /* 0x00000000030075a7 */ /* 0x0022a4000802017f */
[----:B--2---:R-:W-:Y:S05]  /*8740*/  @!P1 NANOSLEEP.SYNCS 0x989680 ;  /* 0x009896800000995d */ /* 0x004fea0003900000 */
[----:B------:R-:W2:Y:S02]  /*8750*/  @!P1 SYNCS.PHASECHK.TRANS64 P1, [R3+URZ], R0 ;  /* 0x00000000030095a7 */ /* 0x000ea4000802007f */
[----:B--2---:R-:W-:Y:S05]  /*8760*/  @!P1 BRA `(.L_x_23) ;  /* 0xfffffffc00f09947 */ /* 0x004fea000383ffff */
[----:B------:R-:W-:Y:S05]  /*8770*/  BRA `(.L_x_22) ;  /* 0xffffff9000cc7947 */ /* 0x000fea000383ffff */
.L_x_28:
[----:B-1----:R-:W-:-:S04]  /*8780*/  IMAD.U32 R5, RZ, RZ, UR4 ;  /* 0x00000004ff057e24 */ /* 0x002fc8000f8e00ff */
[----:B------:R1:W2:Y:S03]  /*8790*/  SYNCS.PHASECHK.TRANS64.TRYWAIT P1, [R5+URZ], R4 ;  /* 0x00000004050075a7 */ /* 0x0002a6000802017f */
[----:B--2---:R-:W-:Y:S05]  /*87a0*/  @!P1 NANOSLEEP.SYNCS 0x989680 ;  /* 0x009896800000995d */ /* 0x004fea0003900000 */
[----:B------:R-:W2:Y:S02]  /*87b0*/  @!P1 SYNCS.PHASECHK.TRANS64 P1, [R5+URZ], R4 ;  /* 0x00000004050095a7 */ /* 0x000ea4000802007f */
[----:B--2---:R-:W-:Y:S05]  /*87c0*/  @!P1 BRA `(.L_x_28) ;  /* 0xfffffffc00ec9947 */ /* 0x004fea000383ffff */
[----:B------:R-:W-:Y:S05]  /*87d0*/  BRA `(.L_x_27) ;  /* 0xffffff9800ec7947 */ /* 0x000fea000383ffff */
.L_x_34:
[----:B0-----:R0:W1:Y:S02]  /*87e0*/  SYNCS.PHASECHK.TRANS64.TRYWAIT P0, [R97+URZ+0x8], R0 ;  /* 0x00000800610075a7 */ /* 0x001064000800017f */
[----:B-1----:R-:W-:Y:S05]  /*87f0*/  @!P0 NANOSLEEP.SYNCS 0x989680 ;  /* 0x009896800000895d */ /* 0x002fea0003900000 */
[----:B------:R-:W1:Y:S02]  /*8800*/  @!P0 SYNCS.PHASECHK.TRANS64 P0, [R97+URZ+0x8], R0 ;  /* 0x00000800610085a7 */ /* 0x000e64000800007f */
[----:B-1----:R-:W-:Y:S05]  /*8810*/  @!P0 BRA `(.L_x_34) ;  /* 0xfffffffc00f08947 */ /* 0x002fea000383ffff */
[----:B------:R-:W-:Y:S05]  /*8820*/  BRA `(.L_x_186) ;  /* 0xffffffa400587947 */ /* 0x000fea000383ffff */
.L_x_167:
[----:B------:R-:W-:Y:S01]  /*8830*/  BSSY B1, `(.L_x_187) ;  /* 0x0000006000017945 */ /* 0x000fe20003800000 */
[----:B------:R-:W-:-:S07]  /*8840*/  IMAD.MOV.U32 R15, RZ, RZ, -0x1 ;  /* 0xffffffffff0f7424 */ /* 0x000fce00078e00ff */
[----:B-----5:R-:W-:Y:S05]  /*8850*/  WARPSYNC.COLLECTIVE R15, `(.L_x_188) ;  /* 0x000000000f0c7348 */ /* 0x020fea0003c00000 */
[----:B------:R-:W-:Y:S02]  /*8860*/  ELECT P6, UR62, PT ;  /* 0x00000000003e782f */ /* 0x000fe400038c0000 */
[----:B------:R-:W-:Y:S01]  /*8870*/  MOV R14, UR62 ;  /* 0x0000003e000e7c02 */ /* 0x000fe20008000f00 */
[----:B-----5:R-:W-:Y:S10]  /*8880*/  ENDCOLLECTIVE ;  /* 0x000000000000791b */ /* 0x020ff40003800000 */
.L_x_188:
[----:B------:R-:W-:Y:S05]  /*8890*/  BSYNC B1 ;  /* 0x0000000000017941 */ /* 0x000fea0003800000 */
.L_x_187:
[----:B------:R-:W-:Y:S05]  /*88a0*/  BRA `(.L_x_189) ;  /* 0xffffffec00c07947 */ /* 0x000fea000383ffff */
.L_x_170:
[----:B0-----:R0:W1:Y:S02]  /*88b0*/  SYNCS.PHASECHK.TRANS64.TRYWAIT P1, [R12+URZ+0x10], R3 ;  /* 0x000010030c0075a7 */ /* 0x001064000802017f */
[----:B-1----:R-:W-:Y:S05]  /*88c0*/  @!P1 NANOSLEEP.SYNCS 0x989680 ;  /* 0x009896800000995d */ /* 0x002fea0003900000 */
[----:B------:R-:W1:Y:S02]  /*88d0*/  @!P1 SYNCS.PHASECHK.TRANS64 P1, [R12+URZ+0x10], R3 ;  /* 0x000010030c0095a7 */ /* 0x000e64000802007f */
[----:B-1----:R-:W-:Y:S05]  /*88e0*/  @!P1 BRA `(.L_x_170) ;  /* 0xfffffffc00f09947 */ /* 0x002fea000383ffff */
[----:B------:R-:W-:Y:S05]  /*88f0*/  BRA `(.L_x_190) ;  /* 0xffffffec00f47947 */ /* 0x000fea000383ffff */
.L_x_179:
[----:B------:R-:W-:Y:S01]  /*8900*/  BSSY B0, `(.L_x_191) ;  /* 0x0000006000007945 */ /* 0x000fe20003800000 */
[----:B------:R-:W-:-:S07]  /*8910*/  IMAD.MOV.U32 R15, RZ, RZ, -0x1 ;  /* 0xffffffffff0f7424 */ /* 0x000fce00078e00ff */
[----:B-----5:R-:W-:Y:S05]  /*8920*/  WARPSYNC.COLLECTIVE R15, `(.L_x_192) ;  /* 0x000000000f0c7348 */ /* 0x020fea0003c00000 */
[----:B------:R-:W-:Y:S02]  /*8930*/  ELECT P6, UR62, PT ;  /* 0x00000000003e782f */ /* 0x000fe400038c0000 */
[----:B------:R-:W-:Y:S01]  /*8940*/  MOV R14, UR62 ;  /* 0x0000003e000e7c02 */ /* 0x000fe20008000f00 */
[----:B-----5:R-:W-:Y:S10]  /*8950*/  ENDCOLLECTIVE ;  /* 0x000000000000791b */ /* 0x020ff40003800000 */
.L_x_192:
[----:B------:R-:W-:Y:S05]  /*8960*/  BSYNC B0 ;  /* 0x0000000000007941 */ /* 0x000fea0003800000 */
.L_x_191:
[----:B------:R-:W-:Y:S05]  /*8970*/  BRA `(.L_x_193) ;  /* 0xfffffff800e87947 */ /* 0x000fea000383ffff */
.L_x_183:
[----:B0-----:R0:W1:Y:S02]  /*8980*/  SYNCS.PHASECHK.TRANS64.TRYWAIT P0, [R7+URZ], R2 ;  /* 0x00000002070075a7 */ /* 0x001064000800017f */
[----:B-1----:R-:W-:Y:S05]  /*8990*/  @!P0 NANOSLEEP.SYNCS 0x989680 ;  /* 0x009896800000895d */ /* 0x002fea0003900000 */
[----:B------:R-:W1:Y:S02]  /*89a0*/  @!P0 SYNCS.PHASECHK.TRANS64 P0, [R7+URZ], R2 ;  /* 0x00000002070085a7 */ /* 0x000e64000800007f */
[----:B-1----:R-:W-:Y:S05]  /*89b0*/  @!P0 BRA `(.L_x_183) ;  /* 0xfffffffc00f08947 */ /* 0x002fea000383ffff */
[----:B------:R-:W-:Y:S05]  /*89c0*/  BRA `(.L_x_194) ;  /* 0xfffffffc00247947 */ /* 0x000fea000383ffff */
.L_x_195:
[----:B------:R-:W-:-:S00]  /*89d0*/  BRA `(.L_x_195) ;  /* 0xfffffffc00fc7947 */ /* 0x000fc0000383ffff */
[----:B------:R-:W-:-:S00]  /*89e0*/  NOP ;  /* 0x0000000000007918 */ /* 0x000fc00000000000 */
        /* <DEDUP_REMOVED lines=9> */
.L_x_196:


//--------------------- .nv.global.init           --------------------------
	.section	.nv.global.init,"aw",@progbits
.nv.global.init:
	.type		$str$22,@object
	.size		$str$22,($str$23 - $str$22)
$str$22:
        /*0000*/ 	.byte	0x6b, 0x5f, 0x74, 0x69, 0x6c, 0x65, 0x5f, 0x63, 0x6f, 0x75, 0x6e, 0x74, 0x20, 0x3e, 0x3d, 0x20
        /*0010*/ 	.byte	0x31, 0x00
	.type		$str$23,@object
	.size		$str$23,(__unnamed_1 - $str$23)
$str$23:
        /*0012*/ 	.byte	0x2f, 0x74, 0x6d, 0x70, 0x2f, 0x63, 0x75, 0x74, 0x6c, 0x61, 0x73, 0x73, 0x5f, 0x73, 0x77, 0x65
        /*0022*/ 	.byte	0x65, 0x70, 0x5f, 0x73, 0x72, 0x63, 0x2f, 0x69, 0x6e, 0x63, 0x6c, 0x75, 0x64, 0x65, 0x2f, 0x63
        /*0032*/ 	.byte	0x75, 0x74, 0x6c, 0x61, 0x73, 0x73, 0x2f, 0x67, 0x65, 0x6d, 0x6d, 0x2f, 0x63, 0x6f, 0x6c, 0x6c
        /*0042*/ 	.byte	0x65, 0x63, 0x74, 0x69, 0x76, 0x65, 0x2f, 0x73, 0x6d, 0x39, 0x30, 0x5f, 0x6d, 0x6d, 0x61, 0x5f
        /*0052*/ 	.byte	0x74, 0x6d, 0x61, 0x5f, 0x67, 0x6d, 0x6d, 0x61, 0x5f, 0x73, 0x73, 0x5f, 0x77, 0x61, 0x72, 0x70
        /*0062*/ 	.byte	0x73, 0x70, 0x65, 0x63, 0x69, 0x61, 0x6c, 0x69, 0x7a, 0x65, 0x64, 0x2e, 0x68, 0x70, 0x70, 0x00
	.type		__unnamed_1,@object
	.size		__unnamed_1,(.L_0 - __unnamed_1)
__unnamed_1:
        /*0072*/ 	.byte	0x76, 0x6f, 0x69, 0x64, 0x20, 0x63, 0x75, 0x74, 0x6c, 0x61, 0x73, 0x73, 0x3a, 0x3a, 0x67, 0x65
        /* <DEDUP_REMOVED lines=177> */
        /*0b92*/ 	.byte	0x74, 0x69, 0x74, 0x79, 0x5d, 0x00
.L_0:


//--------------------- .nv.shared._ZN7cutlass13device_kernelINS_4gemm6kernel13GemmUniversalIN4cute5tupleIJiiiiEEENS1_10collective13CollectiveMmaINS1_34MainloopSm90TmaGmmaWarpSpecializedILi2ENS5_IJNS4_1CILi4EEENSA_ILi1EEESC_EEENS1_32KernelTmaWarpSpecializedPingpongEEENS5_IJNSA_ILi64EEENSA_ILi128EEESH_EEENS_10tfloat32_tENS5_IJlSC_lEEESJ_SK_NS4_8TiledMMAINS4_8MMA_AtomIJNS4_4SM904GMMA30MMA_64x128x8_F32TF32TF32_SS_TNILNSO_7ScaleInE1ELSQ_1EEEEEENS4_6LayoutINS5_IJSC_SC_SC_EEENS5_IJNSA_ILi0EEESV_SV_EEEEENS5_IJNS4_10UnderscoreESY_SY_EEEEENS4_13SM90_TMA_LOADENS4_14ComposedLayoutINS4_7SwizzleILi3ELi4ELi3EEENS4_18smem_ptr_flag_bitsILi32EEENST_INS5_IJNSA_ILi8EEENSA_ILi32EEEEEENS5_IJS18_SC_EEEEEEEvNS4_8identityENS4_23SM90_TMA_LOAD_MULTICASTES1C_vS1D_EENS_8epilogue10collective6detail29Sm90TmaWarpSpecializedAdapterINS1H_15DefaultEpilogueISJ_SK_SK_NS1G_6thread17LinearCombinationISJ_Li1EffLNS1L_9ScaleType4KindE0ELNS_15FloatRoundStyleE2ESJ_EENS1_15EpilogueDefaultEEEEEvvEEEEvNT_6ParamsE --------------------------
	.section	.nv.shared._ZN7cutlass13device_kernelINS_4gemm6kernel13GemmUniversalIN4cute5tupleIJiiiiEEENS1_10collective13CollectiveMmaINS1_34MainloopSm90TmaGmmaWarpSpecializedILi2ENS5_IJNS4_1CILi4EEENSA_ILi1EEESC_EEENS1_32KernelTmaWarpSpecializedPingpongEEENS5_IJNSA_ILi64EEENSA_ILi128EEESH_EEENS_10tfloat32_tENS5_IJlSC_lEEESJ_SK_NS4_8TiledMMAINS4_8MMA_AtomIJNS4_4SM904GMMA30MMA_64x128x8_F32TF32TF32_SS_TNILNSO_7ScaleInE1ELSQ_1EEEEEENS4_6LayoutINS5_IJSC_SC_SC_EEENS5_IJNSA_ILi0EEESV_SV_EEEEENS5_IJNS4_10UnderscoreESY_SY_EEEEENS4_13SM90_TMA_LOADENS4_14ComposedLayoutINS4_7SwizzleILi3ELi4ELi3EEENS4_18smem_ptr_flag_bitsILi32EEENST_INS5_IJNSA_ILi8EEENSA_ILi32EEEEEENS5_IJS18_SC_EEEEEEEvNS4_8identityENS4_23SM90_TMA_LOAD_MULTICASTES1C_vS1D_EENS_8epilogue10collective6detail29Sm90TmaWarpSpecializedAdapterINS1H_15DefaultEpilogueISJ_SK_SK_NS1G_6thread17LinearCombinationISJ_Li1EffLNS1L_9ScaleType4KindE0ELNS_15FloatRoundStyleE2ESJ_EENS1_15EpilogueDefaultEEEEEvvEEEEvNT_6ParamsE,"aw",@nobits
	.sectionflags	@""
	.align	16
	.zero		1024


//--------------------- .nv.shared.reserved.0     --------------------------
	.section	.nv.shared.reserved.0,"aw",@nobits
	.weak		__nv_reservedSMEM_offset_0_alias
	.size		__nv_reservedSMEM_offset_0_alias, 0, 0
	.other		__nv_reservedSMEM_offset_0_alias,@"STO_CUDA_RESERVED_SHARED STV_DEFAULT"
__nv_reservedSMEM_offset_0_alias:
	.zero		0


//--------------------- .nv.global                --------------------------
	.section	.nv.global,"aw",@nobits
.nv.global:
	.type		_ZN40_INTERNAL_8234e4c6_4_k_cu_512142de_194134cute1_E,@object
	.size		_ZN40_INTERNAL_8234e4c6_4_k_cu_512142de_194134cute1_E,(_ZN40_INTERNAL_8234e4c6_4_k_cu_512142de_194134cuda3std3__45__cpo6cbeginE - _ZN40_INTERNAL_8234e4c6_4_k_cu_512142de_194134cute1_E)
_ZN40_INTERNAL_8234e4c6_4_k_cu_512142de_194134cute1_E:
	.zero		1
	.type		_ZN40_INTERNAL_8234e4c6_4_k_cu_512142de_194134cuda3std3__45__cpo6cbeginE,@object
	.size		_ZN40_INTERNAL_8234e4c6_4_k_cu_512142de_194134cuda3std3__45__cpo6cbeginE,(_ZN40_INTERNAL_8234e4c6_4_k_cu_512142de_194134cuda3std3__48in_placeE - _ZN40_INTERNAL_8234e4c6_4_k_cu_512142de_194134cuda3std3__45__cpo6cbeginE)
_ZN40_INTERNAL_8234e4c6_4_k_cu_512142de_194134cuda3std3__45__cpo6cbeginE:
	.zero		1
	.type		_ZN40_INTERNAL_8234e4c6_4_k_cu_512142de_194134cuda3std3__48in_placeE,@object
	.size		_ZN40_INTERNAL_8234e4c6_4_k_cu_512142de_194134cuda3std3__48in_placeE,(_ZN40_INTERNAL_8234e4c6_4_k_cu_512142de_194134cuda3std6ranges3__45__cpo9iter_moveE - _ZN40_INTERNAL_8234e4c6_4_k_cu_512142de_194134cuda3std3__48in_placeE)
_ZN40_INTERNAL_8234e4c6_4_k_cu_512142de_194134cuda3std3__48in_placeE:
	.zero		1
	.type		_ZN40_INTERNAL_8234e4c6_4_k_cu_512142de_194134cuda3std6ranges3__45__cpo9iter_moveE,@object
	.size		_ZN40_INTERNAL_8234e4c6_4_k_cu_512142de_194134cuda3std6ranges3__45__cpo9iter_moveE,(_ZN40_INTERNAL_8234e4c6_4_k_cu_512142de_194134cuda3std3__45__cpo5beginE - _ZN40_INTERNAL_8234e4c6_4_k_cu_512142de_194134cuda3std6ranges3__45__cpo9iter_moveE)
_ZN40_INTERNAL_8234e4c6_4_k_cu_512142de_194134cuda3std6ranges3__45__cpo9iter_moveE:
	.zero		1
	.type		_ZN40_INTERNAL_8234e4c6_4_k_cu_512142de_194134cuda3std3__45__cpo5beginE,@object
	.size		_ZN40_INTERNAL_8234e4c6_4_k_cu_512142de_194134cuda3std3__45__cpo5beginE,(_ZN40_INTERNAL_8234e4c6_4_k_cu_512142de_194134cuda3std3__442_GLOBAL__N__8234e4c6_4_k_cu_512142de_194136ignoreE - _ZN40_INTERNAL_8234e4c6_4_k_cu_512142de_194134cuda3std3__45__cpo5beginE)
_ZN40_INTERNAL_8234e4c6_4_k_cu_512142de_194134cuda3std3__45__cpo5beginE:
	.zero		1
	.type		_ZN40_INTERNAL_8234e4c6_4_k_cu_512142de_194134cuda3std3__442_GLOBAL__N__8234e4c6_4_k_cu_512142de_194136ignoreE,@object
	.size		_ZN40_INTERNAL_8234e4c6_4_k_cu_512142de_194134cuda3std3__442_GLOBAL__N__8234e4c6_4_k_cu_512142de_194136ignoreE,(_ZN40_INTERNAL_8234e4c6_4_k_cu_512142de_194134cute7productE - _ZN40_INTERNAL_8234e4c6_4_k_cu_512142de_194134cuda3std3__442_GLOBAL__N__8234e4c6_4_k_cu_512142de_194136ignoreE)
_ZN40_INTERNAL_8234e4c6_4_k_cu_512142de_194134cuda3std3__442_GLOBAL__N__8234e4c6_4_k_cu_512142de_194136ignoreE:
	.zero		1
	.type		_ZN40_INTERNAL_8234e4c6_4_k_cu_512142de_194134cute7productE,@object
	.size		_ZN40_INTERNAL_8234e4c6_4_k_cu_512142de_194134cute7productE,(_ZN40_INTERNAL_8234e4c6_4_k_cu_512142de_194134cuda3std3__45__cpo3endE - _ZN40_INTERNAL_8234e4c6_4_k_cu_512142de_194134cute7productE)
_ZN40_INTERNAL_8234e4c6_4_k_cu_512142de_194134cute7productE:
	.zero		1
	.type		_ZN40_INTERNAL_8234e4c6_4_k_cu_512142de_194134cuda3std3__45__cpo3endE,@object
	.size		_ZN40_INTERNAL_8234e4c6_4_k_cu_512142de_194134cuda3std3__45__cpo3endE,(_ZN40_INTERNAL_8234e4c6_4_k_cu_512142de_194134cuda3std3__419piecewise_constructE - _ZN40_INTERNAL_8234e4c6_4_k_cu_512142de_194134cuda3std3__45__cpo3endE)
_ZN40_INTERNAL_8234e4c6_4_k_cu_512142de_194134cuda3std3__45__cpo3endE:
	.zero		1
	.type		_ZN40_INTERNAL_8234e4c6_4_k_cu_512142de_194134cuda3std3__419piecewise_constructE,@object
	.size		_ZN40_INTERNAL_8234e4c6_4_k_cu_512142de_194134cuda3std3__419piecewise_constructE,(_ZN40_INTERNAL_8234e4c6_4_k_cu_512142de_194134cuda3std3__45__cpo4cendE - _ZN40_INTERNAL_8234e4c6_4_k_cu_512142de_194134cuda3std3__419piecewise_constructE)
_ZN40_INTERNAL_8234e4c6_4_k_cu_512142de_194134cuda3std3__419piecewise_constructE:
	.zero		1
	.type		_ZN40_INTERNAL_8234e4c6_4_k_cu_512142de_194134cuda3std3__45__cpo4cendE,@object
	.size		_ZN40_INTERNAL_8234e4c6_4_k_cu_512142de_194134cuda3std3__45__cpo4cendE,(_ZN40_INTERNAL_8234e4c6_4_k_cu_512142de_194134cuda3std6ranges3__45__cpo4swapE - _ZN40_INTERNAL_8234e4c6_4_k_cu_512142de_194134cuda3std3__45__cpo4cendE)
_ZN40_INTERNAL_8234e4c6_4_k_cu_512142de_194134cuda3std3__45__cpo4cendE:
	.zero		1
	.type		_ZN40_INTERNAL_8234e4c6_4_k_cu_512142de_194134cuda3std6ranges3__45__cpo4swapE,@object
	.size		_ZN40_INTERNAL_8234e4c6_4_k_cu_512142de_194134cuda3std6ranges3__45__cpo4swapE,(.L_8 - _ZN40_INTERNAL_8234e4c6_4_k_cu_512142de_194134cuda3std6ranges3__45__cpo4swapE)
_ZN40_INTERNAL_8234e4c6_4_k_cu_512142de_194134cuda3std6ranges3__45__cpo4swapE:
	.zero		1
.L_8:


//--------------------- .nv.constant0._ZN7cutlass13device_kernelINS_4gemm6kernel13GemmUniversalIN4cute5tupleIJiiiiEEENS1_10collective13CollectiveMmaINS1_34MainloopSm90TmaGmmaWarpSpecializedILi2ENS5_IJNS4_1CILi4EEENSA_ILi1EEESC_EEENS1_32KernelTmaWarpSpecializedPingpongEEENS5_IJNSA_ILi64EEENSA_ILi128EEESH_EEENS_10tfloat32_tENS5_IJlSC_lEEESJ_SK_NS4_8TiledMMAINS4_8MMA_AtomIJNS4_4SM904GMMA30MMA_64x128x8_F32TF32TF32_SS_TNILNSO_7ScaleInE1ELSQ_1EEEEEENS4_6LayoutINS5_IJSC_SC_SC_EEENS5_IJNSA_ILi0EEESV_SV_EEEEENS5_IJNS4_10UnderscoreESY_SY_EEEEENS4_13SM90_TMA_LOADENS4_14ComposedLayoutINS4_7SwizzleILi3ELi4ELi3EEENS4_18smem_ptr_flag_bitsILi32EEENST_INS5_IJNSA_ILi8EEENSA_ILi32EEEEEENS5_IJS18_SC_EEEEEEEvNS4_8identityENS4_23SM90_TMA_LOAD_MULTICASTES1C_vS1D_EENS_8epilogue10collective6detail29Sm90TmaWarpSpecializedAdapterINS1H_15DefaultEpilogueISJ_SK_SK_NS1G_6thread17LinearCombinationISJ_Li1EffLNS1L_9ScaleType4KindE0ELNS_15FloatRoundStyleE2ESJ_EENS1_15EpilogueDefaultEEEEEvvEEEEvNT_6ParamsE --------------------------
	.section	.nv.constant0._ZN7cutlass13device_kernelINS_4gemm6kernel13GemmUniversalIN4cute5tupleIJiiiiEEENS1_10collective13CollectiveMmaINS1_34MainloopSm90TmaGmmaWarpSpecializedILi2ENS5_IJNS4_1CILi4EEENSA_ILi1EEESC_EEENS1_32KernelTmaWarpSpecializedPingpongEEENS5_IJNSA_ILi64EEENSA_ILi128EEESH_EEENS_10tfloat32_tENS5_IJlSC_lEEESJ_SK_NS4_8TiledMMAINS4_8MMA_AtomIJNS4_4SM904GMMA30MMA_64x128x8_F32TF32TF32_SS_TNILNSO_7ScaleInE1ELSQ_1EEEEEENS4_6LayoutINS5_IJSC_SC_SC_EEENS5_IJNSA_ILi0EEESV_SV_EEEEENS5_IJNS4_10UnderscoreESY_SY_EEEEENS4_13SM90_TMA_LOADENS4_14ComposedLayoutINS4_7SwizzleILi3ELi4ELi3EEENS4_18smem_ptr_flag_bitsILi32EEENST_INS5_IJNSA_ILi8EEENSA_ILi32EEEEEENS5_IJS18_SC_EEEEEEEvNS4_8identityENS4_23SM90_TMA_LOAD_MULTICASTES1C_vS1D_EENS_8epilogue10collective6detail29Sm90TmaWarpSpecializedAdapterINS1H_15DefaultEpilogueISJ_SK_SK_NS1G_6thread17LinearCombinationISJ_Li1EffLNS1L_9ScaleType4KindE0ELNS_15FloatRoundStyleE2ESJ_EENS1_15EpilogueDefaultEEEEEvvEEEEvNT_6ParamsE,"a",@progbits
	.sectionflags	@""
	.align	4
.nv.constant0._ZN7cutlass13device_kernelINS_4gemm6kernel13GemmUniversalIN4cute5tupleIJiiiiEEENS1_10collective13CollectiveMmaINS1_34MainloopSm90TmaGmmaWarpSpecializedILi2ENS5_IJNS4_1CILi4EEENSA_ILi1EEESC_EEENS1_32KernelTmaWarpSpecializedPingpongEEENS5_IJNSA_ILi64EEENSA_ILi128EEESH_EEENS_10tfloat32_tENS5_IJlSC_lEEESJ_SK_NS4_8TiledMMAINS4_8MMA_AtomIJNS4_4SM904GMMA30MMA_64x128x8_F32TF32TF32_SS_TNILNSO_7ScaleInE1ELSQ_1EEEEEENS4_6LayoutINS5_IJSC_SC_SC_EEENS5_IJNSA_ILi0EEESV_SV_EEEEENS5_IJNS4_10UnderscoreESY_SY_EEEEENS4_13SM90_TMA_LOADENS4_14ComposedLayoutINS4_7SwizzleILi3ELi4ELi3EEENS4_18smem_ptr_flag_bitsILi32EEENST_INS5_IJNSA_ILi8EEENSA_ILi32EEEEEENS5_IJS18_SC_EEEEEEEvNS4_8identityENS4_23SM90_TMA_LOAD_MULTICASTES1C_vS1D_EENS_8epilogue10collective6detail29Sm90TmaWarpSpecializedAdapterINS1H_15DefaultEpilogueISJ_SK_SK_NS1G_6thread17LinearCombinationISJ_Li1EffLNS1L_9ScaleType4KindE0ELNS_15FloatRoundStyleE2ESJ_EENS1_15EpilogueDefaultEEEEEvvEEEEvNT_6ParamsE:
	.zero		1664


//--------------------- SYMBOLS --------------------------

	.type		.nv.reservedSmem.offset0,@object
	.size		.nv.reservedSmem.offset0,0x4
	.type		__assertfail,@function
